	.target	sm_90a

	.elftype	@"ET_EXEC"


//--------------------- .note.nv.tkinfo           --------------------------
	.section	.note.nv.tkinfo,"",@"SHT_NOTE"
	.sectionflags	@"SHF_NOTE_NV_TKINFO"
	.tkinfo
        /*0018*/ 	.word	0x00000002
        /*0030*/ 	.string	""
        /*0030*/ 	.string	"ptxas"
        /*0030*/ 	.string	"Cuda compilation tools, release 13.0, V13.0.88"
        /*0030*/ 	.string	"Build cuda_13.0.r13.0/compiler.36424714_0"
        /*0030*/ 	.string	"-arch sm_90a -m 64 "



//--------------------- .note.nv.cuinfo           --------------------------
	.section	.note.nv.cuinfo,"",@"SHT_NOTE"
	.sectionflags	@"SHF_NOTE_NV_CUINFO"
        /*0018*/ 	.short	0x0002
        /*001a*/ 	.short	0x005a
        /*001c*/ 	.short	0x0082
	.zero		2


//--------------------- .nv.info                  --------------------------
	.section	.nv.info,"",@"SHT_CUDA_INFO"
	.align	4


	//----- nvinfo : EIATTR_REGCOUNT
	.align		4
        /*0000*/ 	.byte	0x04, 0x2f
        /*0002*/ 	.short	(.L_12 - .L_11)
	.align		4
.L_11:
        /*0004*/ 	.word	index@(_ZN7cutlass13device_kernelINS_4gemm6kernel13GemmUniversalIN4cute5tupleIJiiiiEEENS1_10collective13CollectiveMmaINS1_43MainloopSm90TmaGmmaWarpSpecializedSparseFP8ILi8ENS5_IJNS4_1CILi1EEESB_SB_EEENS1_35KernelTmaWarpSpecializedCooperativeEEENS5_IJNSA_ILi128EEESF_SF_EEENS_12float_e4m3_tENS5_IJNS4_6LayoutINS5_IJiNS5_IJNSA_ILi2EEEiEEEiEEENS5_IJlNS5_IJSB_SJ_EEElEEEEENSI_INS5_IJNS5_IJNSA_ILi64EEEiEEENS5_IJSF_iEEEiEEENS5_IJNS5_IJSF_NSA_ILi8192EEEEEENS5_IJSB_lEEElEEEEEEEESH_NS5_IJlSB_lEEENS4_8TiledMMAINS4_8MMA_AtomIJNS4_4SM904GMMA6SPARSE32GMMA_64x128x64_F32E4M3E4M3_SS_TNILNS13_7ScaleInE1ELS16_1ELNS13_9SparseSelE0EEEEEENSI_INS5_IJSJ_SB_SB_EEENS5_IJSB_NSA_ILi0EEES1B_EEEEENS5_IJNS4_10UnderscoreES1E_S1E_EEEEENS4_13SM90_TMA_LOADENS4_14ComposedLayoutINS4_7SwizzleILi2ELi4ELi3EEENS4_25smem_sparse_ptr_flag_bitsILi2ELi8EEENSI_INS5_IJNS5_IJSB_NSA_ILi8EEEEEENS5_IJSJ_SP_EEEEEENS5_IJNS5_IJS1B_SF_EEESM_EEEEEEEvNS4_8identityES1H_NS1I_INS1J_ILi3ELi4ELi3EEENS4_18smem_ptr_flag_bitsILi8EEENSI_INS5_IJS1N_SF_EEENS5_IJSF_SB_EEEEEEEvS1V_EENS_8epilogue10collective6detail29Sm90TmaWarpSpecializedAdapterINS25_15DefaultEpilogueIfNS5_IJSB_llEEES29_NS24_6thread17LinearCombinationIfLi1EffLNS2A_9ScaleType4KindE0ELNS_15FloatRoundStyleE2EfEENS1_15EpilogueDefaultEEEEEvvEEEEvNT_6ParamsE)
        /*0008*/ 	.word	0x000000a8


	//----- nvinfo : EIATTR_FRAME_SIZE
	.align		4
.L_12:
        /*000c*/ 	.byte	0x04, 0x11
        /*000e*/ 	.short	(.L_14 - .L_13)
	.align		4
.L_13:
        /*0010*/ 	.word	index@(_ZN7cutlass13device_kernelINS_4gemm6kernel13GemmUniversalIN4cute5tupleIJiiiiEEENS1_10collective13CollectiveMmaINS1_43MainloopSm90TmaGmmaWarpSpecializedSparseFP8ILi8ENS5_IJNS4_1CILi1EEESB_SB_EEENS1_35KernelTmaWarpSpecializedCooperativeEEENS5_IJNSA_ILi128EEESF_SF_EEENS_12float_e4m3_tENS5_IJNS4_6LayoutINS5_IJiNS5_IJNSA_ILi2EEEiEEEiEEENS5_IJlNS5_IJSB_SJ_EEElEEEEENSI_INS5_IJNS5_IJNSA_ILi64EEEiEEENS5_IJSF_iEEEiEEENS5_IJNS5_IJSF_NSA_ILi8192EEEEEENS5_IJSB_lEEElEEEEEEEESH_NS5_IJlSB_lEEENS4_8TiledMMAINS4_8MMA_AtomIJNS4_4SM904GMMA6SPARSE32GMMA_64x128x64_F32E4M3E4M3_SS_TNILNS13_7ScaleInE1ELS16_1ELNS13_9SparseSelE0EEEEEENSI_INS5_IJSJ_SB_SB_EEENS5_IJSB_NSA_ILi0EEES1B_EEEEENS5_IJNS4_10UnderscoreES1E_S1E_EEEEENS4_13SM90_TMA_LOADENS4_14ComposedLayoutINS4_7SwizzleILi2ELi4ELi3EEENS4_25smem_sparse_ptr_flag_bitsILi2ELi8EEENSI_INS5_IJNS5_IJSB_NSA_ILi8EEEEEENS5_IJSJ_SP_EEEEEENS5_IJNS5_IJS1B_SF_EEESM_EEEEEEEvNS4_8identityES1H_NS1I_INS1J_ILi3ELi4ELi3EEENS4_18smem_ptr_flag_bitsILi8EEENSI_INS5_IJS1N_SF_EEENS5_IJSF_SB_EEEEEEEvS1V_EENS_8epilogue10collective6detail29Sm90TmaWarpSpecializedAdapterINS25_15DefaultEpilogueIfNS5_IJSB_llEEES29_NS24_6thread17LinearCombinationIfLi1EffLNS2A_9ScaleType4KindE0ELNS_15FloatRoundStyleE2EfEENS1_15EpilogueDefaultEEEEEvvEEEEvNT_6ParamsE)
        /*0014*/ 	.word	0x00000000


	//----- nvinfo : EIATTR_MIN_STACK_SIZE
	.align		4
.L_14:
        /*0018*/ 	.byte	0x04, 0x12
        /*001a*/ 	.short	(.L_16 - .L_15)
	.align		4
.L_15:
        /*001c*/ 	.word	index@(_ZN7cutlass13device_kernelINS_4gemm6kernel13GemmUniversalIN4cute5tupleIJiiiiEEENS1_10collective13CollectiveMmaINS1_43MainloopSm90TmaGmmaWarpSpecializedSparseFP8ILi8ENS5_IJNS4_1CILi1EEESB_SB_EEENS1_35KernelTmaWarpSpecializedCooperativeEEENS5_IJNSA_ILi128EEESF_SF_EEENS_12float_e4m3_tENS5_IJNS4_6LayoutINS5_IJiNS5_IJNSA_ILi2EEEiEEEiEEENS5_IJlNS5_IJSB_SJ_EEElEEEEENSI_INS5_IJNS5_IJNSA_ILi64EEEiEEENS5_IJSF_iEEEiEEENS5_IJNS5_IJSF_NSA_ILi8192EEEEEENS5_IJSB_lEEElEEEEEEEESH_NS5_IJlSB_lEEENS4_8TiledMMAINS4_8MMA_AtomIJNS4_4SM904GMMA6SPARSE32GMMA_64x128x64_F32E4M3E4M3_SS_TNILNS13_7ScaleInE1ELS16_1ELNS13_9SparseSelE0EEEEEENSI_INS5_IJSJ_SB_SB_EEENS5_IJSB_NSA_ILi0EEES1B_EEEEENS5_IJNS4_10UnderscoreES1E_S1E_EEEEENS4_13SM90_TMA_LOADENS4_14ComposedLayoutINS4_7SwizzleILi2ELi4ELi3EEENS4_25smem_sparse_ptr_flag_bitsILi2ELi8EEENSI_INS5_IJNS5_IJSB_NSA_ILi8EEEEEENS5_IJSJ_SP_EEEEEENS5_IJNS5_IJS1B_SF_EEESM_EEEEEEEvNS4_8identityES1H_NS1I_INS1J_ILi3ELi4ELi3EEENS4_18smem_ptr_flag_bitsILi8EEENSI_INS5_IJS1N_SF_EEENS5_IJSF_SB_EEEEEEEvS1V_EENS_8epilogue10collective6detail29Sm90TmaWarpSpecializedAdapterINS25_15DefaultEpilogueIfNS5_IJSB_llEEES29_NS24_6thread17LinearCombinationIfLi1EffLNS2A_9ScaleType4KindE0ELNS_15FloatRoundStyleE2EfEENS1_15EpilogueDefaultEEEEEvvEEEEvNT_6ParamsE)
        /*0020*/ 	.word	0x00000000
.L_16:


//--------------------- .nv.compat                --------------------------
	.section	.nv.compat,"",@"SHT_CUDA_COMPAT_INFO"
	.align	4
        /*0000*/ 	.byte	0x02, 0x09, 0x01, 0x00, 0x02, 0x02, 0x04, 0x00, 0x02, 0x05, 0x05, 0x00, 0x03, 0x07, 0x01, 0x01
        /*0010*/ 	.byte	0x02, 0x03, 0x01, 0x00, 0x02, 0x06, 0x01, 0x00, 0x04, 0x0b, 0x08, 0x00, 0x00, 0x00, 0x00, 0x00
        /*0020*/ 	.byte	0x00, 0x00, 0x00, 0x00


//--------------------- .nv.info._ZN7cutlass13device_kernelINS_4gemm6kernel13GemmUniversalIN4cute5tupleIJiiiiEEENS1_10collective13CollectiveMmaINS1_43MainloopSm90TmaGmmaWarpSpecializedSparseFP8ILi8ENS5_IJNS4_1CILi1EEESB_SB_EEENS1_35KernelTmaWarpSpecializedCooperativeEEENS5_IJNSA_ILi128EEESF_SF_EEENS_12float_e4m3_tENS5_IJNS4_6LayoutINS5_IJiNS5_IJNSA_ILi2EEEiEEEiEEENS5_IJlNS5_IJSB_SJ_EEElEEEEENSI_INS5_IJNS5_IJNSA_ILi64EEEiEEENS5_IJSF_iEEEiEEENS5_IJNS5_IJSF_NSA_ILi8192EEEEEENS5_IJSB_lEEElEEEEEEEESH_NS5_IJlSB_lEEENS4_8TiledMMAINS4_8MMA_AtomIJNS4_4SM904GMMA6SPARSE32GMMA_64x128x64_F32E4M3E4M3_SS_TNILNS13_7ScaleInE1ELS16_1ELNS13_9SparseSelE0EEEEEENSI_INS5_IJSJ_SB_SB_EEENS5_IJSB_NSA_ILi0EEES1B_EEEEENS5_IJNS4_10UnderscoreES1E_S1E_EEEEENS4_13SM90_TMA_LOADENS4_14ComposedLayoutINS4_7SwizzleILi2ELi4ELi3EEENS4_25smem_sparse_ptr_flag_bitsILi2ELi8EEENSI_INS5_IJNS5_IJSB_NSA_ILi8EEEEEENS5_IJSJ_SP_EEEEEENS5_IJNS5_IJS1B_SF_EEESM_EEEEEEEvNS4_8identityES1H_NS1I_INS1J_ILi3ELi4ELi3EEENS4_18smem_ptr_flag_bitsILi8EEENSI_INS5_IJS1N_SF_EEENS5_IJSF_SB_EEEEEEEvS1V_EENS_8epilogue10collective6detail29Sm90TmaWarpSpecializedAdapterINS25_15DefaultEpilogueIfNS5_IJSB_llEEES29_NS24_6thread17LinearCombinationIfLi1EffLNS2A_9ScaleType4KindE0ELNS_15FloatRoundStyleE2EfEENS1_15EpilogueDefaultEEEEEvvEEEEvNT_6ParamsE --------------------------
	.section	.nv.info._ZN7cutlass13device_kernelINS_4gemm6kernel13GemmUniversalIN4cute5tupleIJiiiiEEENS1_10collective13CollectiveMmaINS1_43MainloopSm90TmaGmmaWarpSpecializedSparseFP8ILi8ENS5_IJNS4_1CILi1EEESB_SB_EEENS1_35KernelTmaWarpSpecializedCooperativeEEENS5_IJNSA_ILi128EEESF_SF_EEENS_12float_e4m3_tENS5_IJNS4_6LayoutINS5_IJiNS5_IJNSA_ILi2EEEiEEEiEEENS5_IJlNS5_IJSB_SJ_EEElEEEEENSI_INS5_IJNS5_IJNSA_ILi64EEEiEEENS5_IJSF_iEEEiEEENS5_IJNS5_IJSF_NSA_ILi8192EEEEEENS5_IJSB_lEEElEEEEEEEESH_NS5_IJlSB_lEEENS4_8TiledMMAINS4_8MMA_AtomIJNS4_4SM904GMMA6SPARSE32GMMA_64x128x64_F32E4M3E4M3_SS_TNILNS13_7ScaleInE1ELS16_1ELNS13_9SparseSelE0EEEEEENSI_INS5_IJSJ_SB_SB_EEENS5_IJSB_NSA_ILi0EEES1B_EEEEENS5_IJNS4_10UnderscoreES1E_S1E_EEEEENS4_13SM90_TMA_LOADENS4_14ComposedLayoutINS4_7SwizzleILi2ELi4ELi3EEENS4_25smem_sparse_ptr_flag_bitsILi2ELi8EEENSI_INS5_IJNS5_IJSB_NSA_ILi8EEEEEENS5_IJSJ_SP_EEEEEENS5_IJNS5_IJS1B_SF_EEESM_EEEEEEEvNS4_8identityES1H_NS1I_INS1J_ILi3ELi4ELi3EEENS4_18smem_ptr_flag_bitsILi8EEENSI_INS5_IJS1N_SF_EEENS5_IJSF_SB_EEEEEEEvS1V_EENS_8epilogue10collective6detail29Sm90TmaWarpSpecializedAdapterINS25_15DefaultEpilogueIfNS5_IJSB_llEEES29_NS24_6thread17LinearCombinationIfLi1EffLNS2A_9ScaleType4KindE0ELNS_15FloatRoundStyleE2EfEENS1_15EpilogueDefaultEEEEEvvEEEEvNT_6ParamsE,"",@"SHT_CUDA_INFO"
	.sectionflags	@""
	.align	4


	//----- nvinfo : EIATTR_CUDA_API_VERSION
	.align		4
        /*0000*/ 	.byte	0x04, 0x37
        /*0002*/ 	.short	(.L_18 - .L_17)
.L_17:
        /*0004*/ 	.word	0x00000082


	//----- nvinfo : EIATTR_KPARAM_INFO
	.align		4
.L_18:
        /*0008*/ 	.byte	0x04, 0x17
        /*000a*/ 	.short	(.L_20 - .L_19)
.L_19:
        /*000c*/ 	.word	0x00000000
        /*0010*/ 	.short	0x0000
        /*0012*/ 	.short	0x0070
        /*0014*/ 	.byte	0x00, 0xf0, 0x01, 0x14


	//----- nvinfo : EIATTR_SPARSE_MMA_MASK
	.align		4
.L_20:
        /*0018*/ 	.byte	0x03, 0x50
        /*001a*/ 	.short	0x0001


	//----- nvinfo : EIATTR_MAXREG_COUNT
	.align		4
        /*001c*/ 	.byte	0x03, 0x1b
        /*001e*/ 	.short	0x00a8


	//----- nvinfo : EIATTR_NUM_BARRIERS
	.align		4
        /*0020*/ 	.byte	0x02, 0x4c
        /*0022*/ 	.byte	0x01
	.zero		1


	//----- nvinfo : EIATTR_MERCURY_ISA_VERSION
	.align		4
        /*0024*/ 	.byte	0x03, 0x5f
        /*0026*/ 	.short	0x0101


	//----- nvinfo : EIATTR_INT_WARP_WIDE_INSTR_OFFSETS
	.align		4
        /*0028*/ 	.byte	0x04, 0x31
        /*002a*/ 	.short	(.L_22 - .L_21)


	//   ....[0]....
.L_21:
        /*002c*/ 	.word	0x000004b0


	//   ....[1]....
        /*0030*/ 	.word	0x000004c0


	//   ....[2]....
        /*0034*/ 	.word	0x000005b0


	//----- nvinfo : EIATTR_COOP_GROUP_MASK_REGIDS
	.align		4
.L_22:
        /*0038*/ 	.byte	0x04, 0x29
        /*003a*/ 	.short	(.L_24 - .L_23)


	//   ....[0]....
.L_23:
        /*003c*/ 	.word	0xffffffff


	//   ....[1]....
        /*0040*/ 	.word	0xffffffff


	//   ....[2]....
        /*0044*/ 	.word	0xffffffff


	//   ....[3]....
        /*0048*/ 	.word	0xffffffff


	//   ....[4]....
        /*004c*/ 	.word	0xffffffff


	//----- nvinfo : EIATTR_COOP_GROUP_INSTR_OFFSETS
	.align		4
.L_24:
        /*0050*/ 	.byte	0x04, 0x28
        /*0052*/ 	.short	(.L_26 - .L_25)


	//   ....[0]....
.L_25:
        /*0054*/ 	.word	0x00000060


	//   ....[1]....
        /*0058*/ 	.word	0x00000070


	//   ....[2]....
        /*005c*/ 	.word	0x00000160


	//   ....[3]....
        /*0060*/ 	.word	0x000003a0


	//   ....[4]....
        /*0064*/ 	.word	0x000010b0


	//----- nvinfo : EIATTR_REG_RECONFIG
	.align		4
.L_26:
        /*0068*/ 	.byte	0x01, 0x54
	.zero		2


	//----- nvinfo : EIATTR_MBARRIER_INSTR_OFFSETS
	.align		4
        /*006c*/ 	.byte	0x04, 0x39
        /*006e*/ 	.short	(.L_28 - .L_27)


	//   ....[0]....
.L_27:
        /*0070*/ 	.word	0x00000280
        /*0074*/ 	.word	0x000000ff
        /*0078*/ 	.word	0x00000000
        /*007c*/ 	.short	0x0100
        /*007e*/ 	.byte	0x08
	.zero		1


	//   ....[1]....
        /*0080*/ 	.word	0x00000290
        /*0084*/ 	.word	0x000000ff
        /*0088*/ 	.word	0x00000040
        /*008c*/ 	.short	0x0100
        /*008e*/ 	.byte	0x08
	.zero		1


	//   ....[2]....
        /*0090*/ 	.word	0x000002a0
        /*0094*/ 	.word	0x000000ff
        /*0098*/ 	.word	0x00000008
        /*009c*/ 	.short	0x0100
        /*009e*/ 	.byte	0x08
	.zero		1


	//   ....[3]....
        /*00a0*/ 	.word	0x000002b0
        /*00a4*/ 	.word	0x000000ff
        /*00a8*/ 	.word	0x00000048
        /*00ac*/ 	.short	0x0100
        /*00ae*/ 	.byte	0x08
	.zero		1


	//   ....[4]....
        /*00b0*/ 	.word	0x000002c0
        /*00b4*/ 	.word	0x000000ff
        /*00b8*/ 	.word	0x00000010
        /*00bc*/ 	.short	0x0100
        /*00be*/ 	.byte	0x08
	.zero		1


	//   ....[5]....
        /*00c0*/ 	.word	0x000002d0
        /*00c4*/ 	.word	0x000000ff
        /*00c8*/ 	.word	0x00000050
        /*00cc*/ 	.short	0x0100
        /*00ce*/ 	.byte	0x08
	.zero		1


	//   ....[6]....
        /*00d0*/ 	.word	0x000002e0
        /*00d4*/ 	.word	0x000000ff
        /*00d8*/ 	.word	0x00000018
        /*00dc*/ 	.short	0x0100
        /*00de*/ 	.byte	0x08
	.zero		1


	//   ....[7]....
        /*00e0*/ 	.word	0x000002f0
        /*00e4*/ 	.word	0x000000ff
        /*00e8*/ 	.word	0x00000058
        /*00ec*/ 	.short	0x0100
        /*00ee*/ 	.byte	0x08
	.zero		1


	//   ....[8]....
        /*00f0*/ 	.word	0x00000300
        /*00f4*/ 	.word	0x000000ff
        /*00f8*/ 	.word	0x00000020
        /*00fc*/ 	.short	0x0100
        /*00fe*/ 	.byte	0x08
	.zero		1


	//   ....[9]....
        /*0100*/ 	.word	0x00000310
        /*0104*/ 	.word	0x000000ff
        /*0108*/ 	.word	0x00000060
        /*010c*/ 	.short	0x0100
        /*010e*/ 	.byte	0x08
	.zero		1


	//   ....[10]....
        /*0110*/ 	.word	0x00000320
        /*0114*/ 	.word	0x000000ff
        /*0118*/ 	.word	0x00000028
        /*011c*/ 	.short	0x0100
        /*011e*/ 	.byte	0x08
	.zero		1


	//   ....[11]....
        /*0120*/ 	.word	0x00000330
        /*0124*/ 	.word	0x000000ff
        /*0128*/ 	.word	0x00000068
        /*012c*/ 	.short	0x0100
        /*012e*/ 	.byte	0x08
	.zero		1


	//   ....[12]....
        /*0130*/ 	.word	0x00000340
        /*0134*/ 	.word	0x000000ff
        /*0138*/ 	.word	0x00000030
        /*013c*/ 	.short	0x0100
        /*013e*/ 	.byte	0x08
	.zero		1


	//   ....[13]....
        /*0140*/ 	.word	0x00000350
        /*0144*/ 	.word	0x000000ff
        /*0148*/ 	.word	0x00000070
        /*014c*/ 	.short	0x0100
        /*014e*/ 	.byte	0x08
	.zero		1


	//   ....[14]....
        /*0150*/ 	.word	0x00000360
        /*0154*/ 	.word	0x000000ff
        /*0158*/ 	.word	0x00000038
        /*015c*/ 	.short	0x0100
        /*015e*/ 	.byte	0x08
	.zero		1


	//   ....[15]....
        /*0160*/ 	.word	0x00000370
        /*0164*/ 	.word	0x000000ff
        /*0168*/ 	.word	0x00000078
        /*016c*/ 	.short	0x0100
        /*016e*/ 	.byte	0x08
	.zero		1


	//   ....[16]....
        /*0170*/ 	.word	0x00000610
        /*0174*/ 	.word	0x000000ff
        /*0178*/ 	.word	0x00000090
        /*017c*/ 	.short	0x0100
        /*017e*/ 	.byte	0x06
	.zero		1


	//   ....[17]....
        /*0180*/ 	.word	0x00000660
        /*0184*/ 	.word	0x000000ff
        /*0188*/ 	.word	0x00000098
        /*018c*/ 	.short	0x0100
        /*018e*/ 	.byte	0x06
	.zero		1


	//   ....[18]....
        /*0190*/ 	.word	0x00001810
        /*0194*/ 	.word	0x000000ff
        /*0198*/ 	.word	0x00000000
        /*019c*/ 	.short	0x010a
        /*019e*/ 	.byte	0x0c
	.zero		1


	//   ....[19]....
        /*01a0*/ 	.word	0x00001900
        /*01a4*/ 	.word	0x000000ff
        /*01a8*/ 	.word	0x00000000
        /*01ac*/ 	.short	0x010a
        /*01ae*/ 	.byte	0x0c
	.zero		1


	//   ....[20]....
        /*01b0*/ 	.word	0x00001f50
        /*01b4*/ 	.word	0x000000ff
        /*01b8*/ 	.word	0x00000000
        /*01bc*/ 	.short	0x0101
        /*01be*/ 	.byte	0x07
	.zero		1


	//   ....[21]....
        /*01c0*/ 	.word	0x00008220
        /*01c4*/ 	.word	0x00000013
        /*01c8*/ 	.word	0x00000040
        /*01cc*/ 	.short	0x010a
        /*01ce*/ 	.byte	0x3f
	.zero		1


	//   ....[22]....
        /*01d0*/ 	.word	0x000086c0
        /*01d4*/ 	.word	0x00000006
        /*01d8*/ 	.word	0x00000098
        /*01dc*/ 	.short	0x0101
        /*01de*/ 	.byte	0x3f
	.zero		1


	//   ....[23]....
        /*01e0*/ 	.word	0x00008d90
        /*01e4*/ 	.word	0x00000007
        /*01e8*/ 	.word	0x00000000
        /*01ec*/ 	.short	0x010a
        /*01ee*/ 	.byte	0x3f
	.zero		1


	//   ....[24]....
        /*01f0*/ 	.word	0x00008e10
        /*01f4*/ 	.word	0x00000009
        /*01f8*/ 	.word	0x00000000
        /*01fc*/ 	.short	0x010a
        /*01fe*/ 	.byte	0x3f
	.zero		1


	//   ....[25]....
        /*0200*/ 	.word	0x00008ea0
        /*0204*/ 	.word	0x00000006
        /*0208*/ 	.word	0x00000000
        /*020c*/ 	.short	0x010a
        /*020e*/ 	.byte	0x3f
	.zero		1


	//   ....[26]....
        /*0210*/ 	.word	0x00008f30
        /*0214*/ 	.word	0x00000009
        /*0218*/ 	.word	0x00000000
        /*021c*/ 	.short	0x010a
        /*021e*/ 	.byte	0x3f
	.zero		1


	//   ....[27]....
        /*0220*/ 	.word	0x00008fc0
        /*0224*/ 	.word	0x00000006
        /*0228*/ 	.word	0x00000000
        /*022c*/ 	.short	0x010a
        /*022e*/ 	.byte	0x3f
	.zero		1


	//   ....[28]....
        /*0230*/ 	.word	0x00009050
        /*0234*/ 	.word	0x00000009
        /*0238*/ 	.word	0x00000000
        /*023c*/ 	.short	0x010a
        /*023e*/ 	.byte	0x3f
	.zero		1


	//   ....[29]....
        /*0240*/ 	.word	0x000090e0
        /*0244*/ 	.word	0x00000006
        /*0248*/ 	.word	0x00000000
        /*024c*/ 	.short	0x010a
        /*024e*/ 	.byte	0x3f
	.zero		1


	//   ....[30]....
        /*0250*/ 	.word	0x00009170
        /*0254*/ 	.word	0x00000003
        /*0258*/ 	.word	0x00000000
        /*025c*/ 	.short	0x010a
        /*025e*/ 	.byte	0x3f
	.zero		1


	//   ....[31]....
        /*0260*/ 	.word	0x000091e0
        /*0264*/ 	.word	0x0000000e
        /*0268*/ 	.word	0x00000000
        /*026c*/ 	.short	0x010a
        /*026e*/ 	.byte	0x3f
	.zero		1


	//   ....[32]....
        /*0270*/ 	.word	0x000092b0
        /*0274*/ 	.word	0x00000013
        /*0278*/ 	.word	0x00000040
        /*027c*/ 	.short	0x010a
        /*027e*/ 	.byte	0x3f
	.zero		1


	//   ....[33]....
        /*0280*/ 	.word	0x00009390
        /*0284*/ 	.word	0x00000007
        /*0288*/ 	.word	0x00000000
        /*028c*/ 	.short	0x010a
        /*028e*/ 	.byte	0x3f
	.zero		1


	//   ....[34]....
        /*0290*/ 	.word	0x000093e0
        /*0294*/ 	.word	0x00000009
        /*0298*/ 	.word	0x00000000
        /*029c*/ 	.short	0x010a
        /*029e*/ 	.byte	0x3f
	.zero		1


	//   ....[35]....
        /*02a0*/ 	.word	0x00009430
        /*02a4*/ 	.word	0x00000006
        /*02a8*/ 	.word	0x00000000
        /*02ac*/ 	.short	0x010a
        /*02ae*/ 	.byte	0x3f
	.zero		1


	//   ....[36]....
        /*02b0*/ 	.word	0x00009480
        /*02b4*/ 	.word	0x00000009
        /*02b8*/ 	.word	0x00000000
        /*02bc*/ 	.short	0x010a
        /*02be*/ 	.byte	0x3f
	.zero		1


	//   ....[37]....
        /*02c0*/ 	.word	0x000094d0
        /*02c4*/ 	.word	0x00000006
        /*02c8*/ 	.word	0x00000000
        /*02cc*/ 	.short	0x010a
        /*02ce*/ 	.byte	0x3f
	.zero		1


	//   ....[38]....
        /*02d0*/ 	.word	0x00009520
        /*02d4*/ 	.word	0x00000009
        /*02d8*/ 	.word	0x00000000
        /*02dc*/ 	.short	0x010a
        /*02de*/ 	.byte	0x3f
	.zero		1


	//   ....[39]....
        /*02e0*/ 	.word	0x00009570
        /*02e4*/ 	.word	0x00000006
        /*02e8*/ 	.word	0x00000000
        /*02ec*/ 	.short	0x010a
        /*02ee*/ 	.byte	0x3f
	.zero		1


	//----- nvinfo : EIATTR_NUM_MBARRIERS
	.align		4
.L_28:
        /*02f0*/ 	.byte	0x03, 0x38
        /*02f2*/ 	.short	0x0012


	//----- nvinfo : EIATTR_EXIT_INSTR_OFFSETS
	.align		4
        /*02f4*/ 	.byte	0x04, 0x1c
        /*02f6*/ 	.short	(.L_30 - .L_29)


	//   ....[0]....
.L_29:
        /*02f8*/ 	.word	0x000006b0


	//   ....[1]....
        /*02fc*/ 	.word	0x00000f80


	//   ....[2]....
        /*0300*/ 	.word	0x00007870


	//   ....[3]....
        /*0304*/ 	.word	0x00007ea0


	//   ....[4]....
        /*0308*/ 	.word	0x000091c0


	//----- nvinfo : EIATTR_MAX_THREADS
	.align		4
.L_30:
        /*030c*/ 	.byte	0x04, 0x05
        /*030e*/ 	.short	(.L_32 - .L_31)
.L_31:
        /*0310*/ 	.word	0x00000180
        /*0314*/ 	.word	0x00000001
        /*0318*/ 	.word	0x00000001


	//----- nvinfo : EIATTR_CRS_STACK_SIZE
	.align		4
.L_32:
        /*031c*/ 	.byte	0x04, 0x1e
        /*031e*/ 	.short	(.L_34 - .L_33)
.L_33:
        /*0320*/ 	.word	0x00000000


	//----- nvinfo : EIATTR_CBANK_PARAM_SIZE
	.align		4
.L_34:
        /*0324*/ 	.byte	0x03, 0x19
        /*0326*/ 	.short	0x0570


	//----- nvinfo : EIATTR_PARAM_CBANK
	.align		4
        /*0328*/ 	.byte	0x04, 0x0a
        /*032a*/ 	.short	(.L_36 - .L_35)
	.align		4
.L_35:
        /*032c*/ 	.word	index@(.nv.constant0._ZN7cutlass13device_kernelINS_4gemm6kernel13GemmUniversalIN4cute5tupleIJiiiiEEENS1_10collective13CollectiveMmaINS1_43MainloopSm90TmaGmmaWarpSpecializedSparseFP8ILi8ENS5_IJNS4_1CILi1EEESB_SB_EEENS1_35KernelTmaWarpSpecializedCooperativeEEENS5_IJNSA_ILi128EEESF_SF_EEENS_12float_e4m3_tENS5_IJNS4_6LayoutINS5_IJiNS5_IJNSA_ILi2EEEiEEEiEEENS5_IJlNS5_IJSB_SJ_EEElEEEEENSI_INS5_IJNS5_IJNSA_ILi64EEEiEEENS5_IJSF_iEEEiEEENS5_IJNS5_IJSF_NSA_ILi8192EEEEEENS5_IJSB_lEEElEEEEEEEESH_NS5_IJlSB_lEEENS4_8TiledMMAINS4_8MMA_AtomIJNS4_4SM904GMMA6SPARSE32GMMA_64x128x64_F32E4M3E4M3_SS_TNILNS13_7ScaleInE1ELS16_1ELNS13_9SparseSelE0EEEEEENSI_INS5_IJSJ_SB_SB_EEENS5_IJSB_NSA_ILi0EEES1B_EEEEENS5_IJNS4_10UnderscoreES1E_S1E_EEEEENS4_13SM90_TMA_LOADENS4_14ComposedLayoutINS4_7SwizzleILi2ELi4ELi3EEENS4_25smem_sparse_ptr_flag_bitsILi2ELi8EEENSI_INS5_IJNS5_IJSB_NSA_ILi8EEEEEENS5_IJSJ_SP_EEEEEENS5_IJNS5_IJS1B_SF_EEESM_EEEEEEEvNS4_8identityES1H_NS1I_INS1J_ILi3ELi4ELi3EEENS4_18smem_ptr_flag_bitsILi8EEENSI_INS5_IJS1N_SF_EEENS5_IJSF_SB_EEEEEEEvS1V_EENS_8epilogue10collective6detail29Sm90TmaWarpSpecializedAdapterINS25_15DefaultEpilogueIfNS5_IJSB_llEEES29_NS24_6thread17LinearCombinationIfLi1EffLNS2A_9ScaleType4KindE0ELNS_15FloatRoundStyleE2EfEENS1_15EpilogueDefaultEEEEEvvEEEEvNT_6ParamsE)
        /*0330*/ 	.short	0x0210
        /*0332*/ 	.short	0x0570


	//----- nvinfo : EIATTR_SW_WAR
	.align		4
.L_36:
        /*0334*/ 	.byte	0x04, 0x36
        /*0336*/ 	.short	(.L_38 - .L_37)
.L_37:
        /*0338*/ 	.word	0x00000008
.L_38:


//--------------------- .nv.callgraph             --------------------------
	.section	.nv.callgraph,"",@"SHT_CUDA_CALLGRAPH"
	.align	4
	.sectionentsize	8
	.align		4
        /*0000*/ 	.word	0x00000000
	.align		4
        /*0004*/ 	.word	0xffffffff
	.align		4
        /*0008*/ 	.word	0x00000000
	.align		4
        /*000c*/ 	.word	0xfffffffe
	.align		4
        /*0010*/ 	.word	0x00000000
	.align		4
        /*0014*/ 	.word	0xfffffffd
	.align		4
        /*0018*/ 	.word	0x00000000
	.align		4
        /*001c*/ 	.word	0xfffffffc


//--------------------- .nv.constant4             --------------------------
	.section	.nv.constant4,"a",@progbits
	.align	8
	.align		8
.nv.constant4:
        /*0000*/ 	.dword	_ZN39_INTERNAL_91299a38_4_k_cu_1c35f736_38154cuda3std3__45__cpo5beginE
	.align		8
        /*0008*/ 	.dword	_ZN39_INTERNAL_91299a38_4_k_cu_1c35f736_38154cuda3std3__45__cpo3endE
	.align		8
        /*0010*/ 	.dword	_ZN39_INTERNAL_91299a38_4_k_cu_1c35f736_38154cuda3std3__45__cpo6cbeginE
	.align		8
        /*0018*/ 	.dword	_ZN39_INTERNAL_91299a38_4_k_cu_1c35f736_38154cuda3std3__45__cpo4cendE
	.align		8
        /*0020*/ 	.dword	_ZN39_INTERNAL_91299a38_4_k_cu_1c35f736_38154cuda3std3__441_GLOBAL__N__91299a38_4_k_cu_1c35f736_38156ignoreE
	.align		8
        /*0028*/ 	.dword	_ZN39_INTERNAL_91299a38_4_k_cu_1c35f736_38154cuda3std3__419piecewise_constructE
	.align		8
        /*0030*/ 	.dword	_ZN39_INTERNAL_91299a38_4_k_cu_1c35f736_38154cuda3std3__48in_placeE
	.align		8
        /*0038*/ 	.dword	_ZN39_INTERNAL_91299a38_4_k_cu_1c35f736_38154cuda3std6ranges3__45__cpo4swapE
	.align		8
        /*0040*/ 	.dword	_ZN39_INTERNAL_91299a38_4_k_cu_1c35f736_38154cuda3std6ranges3__45__cpo9iter_moveE
	.align		8
        /*0048*/ 	.dword	_ZN39_INTERNAL_91299a38_4_k_cu_1c35f736_38154cute7productE
	.align		8
        /*0050*/ 	.dword	_ZN39_INTERNAL_91299a38_4_k_cu_1c35f736_38154cute1_E


//--------------------- .text._ZN7cutlass13device_kernelINS_4gemm6kernel13GemmUniversalIN4cute5tupleIJiiiiEEENS1_10collective13CollectiveMmaINS1_43MainloopSm90TmaGmmaWarpSpecializedSparseFP8ILi8ENS5_IJNS4_1CILi1EEESB_SB_EEENS1_35KernelTmaWarpSpecializedCooperativeEEENS5_IJNSA_ILi128EEESF_SF_EEENS_12float_e4m3_tENS5_IJNS4_6LayoutINS5_IJiNS5_IJNSA_ILi2EEEiEEEiEEENS5_IJlNS5_IJSB_SJ_EEElEEEEENSI_INS5_IJNS5_IJNSA_ILi64EEEiEEENS5_IJSF_iEEEiEEENS5_IJNS5_IJSF_NSA_ILi8192EEEEEENS5_IJSB_lEEElEEEEEEEESH_NS5_IJlSB_lEEENS4_8TiledMMAINS4_8MMA_AtomIJNS4_4SM904GMMA6SPARSE32GMMA_64x128x64_F32E4M3E4M3_SS_TNILNS13_7ScaleInE1ELS16_1ELNS13_9SparseSelE0EEEEEENSI_INS5_IJSJ_SB_SB_EEENS5_IJSB_NSA_ILi0EEES1B_EEEEENS5_IJNS4_10UnderscoreES1E_S1E_EEEEENS4_13SM90_TMA_LOADENS4_14ComposedLayoutINS4_7SwizzleILi2ELi4ELi3EEENS4_25smem_sparse_ptr_flag_bitsILi2ELi8EEENSI_INS5_IJNS5_IJSB_NSA_ILi8EEEEEENS5_IJSJ_SP_EEEEEENS5_IJNS5_IJS1B_SF_EEESM_EEEEEEEvNS4_8identityES1H_NS1I_INS1J_ILi3ELi4ELi3EEENS4_18smem_ptr_flag_bitsILi8EEENSI_INS5_IJS1N_SF_EEENS5_IJSF_SB_EEEEEEEvS1V_EENS_8epilogue10collective6detail29Sm90TmaWarpSpecializedAdapterINS25_15DefaultEpilogueIfNS5_IJSB_llEEES29_NS24_6thread17LinearCombinationIfLi1EffLNS2A_9ScaleType4KindE0ELNS_15FloatRoundStyleE2EfEENS1_15EpilogueDefaultEEEEEvvEEEEvNT_6ParamsE --------------------------
	.section	.text._ZN7cutlass13device_kernelINS_4gemm6kernel13GemmUniversalIN4cute5tupleIJiiiiEEENS1_10collective13CollectiveMmaINS1_43MainloopSm90TmaGmmaWarpSpecializedSparseFP8ILi8ENS5_IJNS4_1CILi1EEESB_SB_EEENS1_35KernelTmaWarpSpecializedCooperativeEEENS5_IJNSA_ILi128EEESF_SF_EEENS_12float_e4m3_tENS5_IJNS4_6LayoutINS5_IJiNS5_IJNSA_ILi2EEEiEEEiEEENS5_IJlNS5_IJSB_SJ_EEElEEEEENSI_INS5_IJNS5_IJNSA_ILi64EEEiEEENS5_IJSF_iEEEiEEENS5_IJNS5_IJSF_NSA_ILi8192EEEEEENS5_IJSB_lEEElEEEEEEEESH_NS5_IJlSB_lEEENS4_8TiledMMAINS4_8MMA_AtomIJNS4_4SM904GMMA6SPARSE32GMMA_64x128x64_F32E4M3E4M3_SS_TNILNS13_7ScaleInE1ELS16_1ELNS13_9SparseSelE0EEEEEENSI_INS5_IJSJ_SB_SB_EEENS5_IJSB_NSA_ILi0EEES1B_EEEEENS5_IJNS4_10UnderscoreES1E_S1E_EEEEENS4_13SM90_TMA_LOADENS4_14ComposedLayoutINS4_7SwizzleILi2ELi4ELi3EEENS4_25smem_sparse_ptr_flag_bitsILi2ELi8EEENSI_INS5_IJNS5_IJSB_NSA_ILi8EEEEEENS5_IJSJ_SP_EEEEEENS5_IJNS5_IJS1B_SF_EEESM_EEEEEEEvNS4_8identityES1H_NS1I_INS1J_ILi3ELi4ELi3EEENS4_18smem_ptr_flag_bitsILi8EEENSI_INS5_IJS1N_SF_EEENS5_IJSF_SB_EEEEEEEvS1V_EENS_8epilogue10collective6detail29Sm90TmaWarpSpecializedAdapterINS25_15DefaultEpilogueIfNS5_IJSB_llEEES29_NS24_6thread17LinearCombinationIfLi1EffLNS2A_9ScaleType4KindE0ELNS_15FloatRoundStyleE2EfEENS1_15EpilogueDefaultEEEEEvvEEEEvNT_6ParamsE,"ax",@progbits
	.align	128
.text._ZN7cutlass13device_kernelINS_4gemm6kernel13GemmUniversalIN4cute5tupleIJiiiiEEENS1_10collective13CollectiveMmaINS1_43MainloopSm90TmaGmmaWarpSpecializedSparseFP8ILi8ENS5_IJNS4_1CILi1EEESB_SB_EEENS1_35KernelTmaWarpSpecializedCooperativeEEENS5_IJNSA_ILi128EEESF_SF_EEENS_12float_e4m3_tENS5_IJNS4_6LayoutINS5_IJiNS5_IJNSA_ILi2EEEiEEEiEEENS5_IJlNS5_IJSB_SJ_EEElEEEEENSI_INS5_IJNS5_IJNSA_ILi64EEEiEEENS5_IJSF_iEEEiEEENS5_IJNS5_IJSF_NSA_ILi8192EEEEEENS5_IJSB_lEEElEEEEEEEESH_NS5_IJlSB_lEEENS4_8TiledMMAINS4_8MMA_AtomIJNS4_4SM904GMMA6SPARSE32GMMA_64x128x64_F32E4M3E4M3_SS_TNILNS13_7ScaleInE1ELS16_1ELNS13_9SparseSelE0EEEEEENSI_INS5_IJSJ_SB_SB_EEENS5_IJSB_NSA_ILi0EEES1B_EEEEENS5_IJNS4_10UnderscoreES1E_S1E_EEEEENS4_13SM90_TMA_LOADENS4_14ComposedLayoutINS4_7SwizzleILi2ELi4ELi3EEENS4_25smem_sparse_ptr_flag_bitsILi2ELi8EEENSI_INS5_IJNS5_IJSB_NSA_ILi8EEEEEENS5_IJSJ_SP_EEEEEENS5_IJNS5_IJS1B_SF_EEESM_EEEEEEEvNS4_8identityES1H_NS1I_INS1J_ILi3ELi4ELi3EEENS4_18smem_ptr_flag_bitsILi8EEENSI_INS5_IJS1N_SF_EEENS5_IJSF_SB_EEEEEEEvS1V_EENS_8epilogue10collective6detail29Sm90TmaWarpSpecializedAdapterINS25_15DefaultEpilogueIfNS5_IJSB_llEEES29_NS24_6thread17LinearCombinationIfLi1EffLNS2A_9ScaleType4KindE0ELNS_15FloatRoundStyleE2EfEENS1_15EpilogueDefaultEEEEEvvEEEEvNT_6ParamsE:
        .type           _ZN7cutlass13device_kernelINS_4gemm6kernel13GemmUniversalIN4cute5tupleIJiiiiEEENS1_10collective13CollectiveMmaINS1_43MainloopSm90TmaGmmaWarpSpecializedSparseFP8ILi8ENS5_IJNS4_1CILi1EEESB_SB_EEENS1_35KernelTmaWarpSpecializedCooperativeEEENS5_IJNSA_ILi128EEESF_SF_EEENS_12float_e4m3_tENS5_IJNS4_6LayoutINS5_IJiNS5_IJNSA_ILi2EEEiEEEiEEENS5_IJlNS5_IJSB_SJ_EEElEEEEENSI_INS5_IJNS5_IJNSA_ILi64EEEiEEENS5_IJSF_iEEEiEEENS5_IJNS5_IJSF_NSA_ILi8192EEEEEENS5_IJSB_lEEElEEEEEEEESH_NS5_IJlSB_lEEENS4_8TiledMMAINS4_8MMA_AtomIJNS4_4SM904GMMA6SPARSE32GMMA_64x128x64_F32E4M3E4M3_SS_TNILNS13_7ScaleInE1ELS16_1ELNS13_9SparseSelE0EEEEEENSI_INS5_IJSJ_SB_SB_EEENS5_IJSB_NSA_ILi0EEES1B_EEEEENS5_IJNS4_10UnderscoreES1E_S1E_EEEEENS4_13SM90_TMA_LOADENS4_14ComposedLayoutINS4_7SwizzleILi2ELi4ELi3EEENS4_25smem_sparse_ptr_flag_bitsILi2ELi8EEENSI_INS5_IJNS5_IJSB_NSA_ILi8EEEEEENS5_IJSJ_SP_EEEEEENS5_IJNS5_IJS1B_SF_EEESM_EEEEEEEvNS4_8identityES1H_NS1I_INS1J_ILi3ELi4ELi3EEENS4_18smem_ptr_flag_bitsILi8EEENSI_INS5_IJS1N_SF_EEENS5_IJSF_SB_EEEEEEEvS1V_EENS_8epilogue10collective6detail29Sm90TmaWarpSpecializedAdapterINS25_15DefaultEpilogueIfNS5_IJSB_llEEES29_NS24_6thread17LinearCombinationIfLi1EffLNS2A_9ScaleType4KindE0ELNS_15FloatRoundStyleE2EfEENS1_15EpilogueDefaultEEEEEvvEEEEvNT_6ParamsE,@function
        .size           _ZN7cutlass13device_kernelINS_4gemm6kernel13GemmUniversalIN4cute5tupleIJiiiiEEENS1_10collective13CollectiveMmaINS1_43MainloopSm90TmaGmmaWarpSpecializedSparseFP8ILi8ENS5_IJNS4_1CILi1EEESB_SB_EEENS1_35KernelTmaWarpSpecializedCooperativeEEENS5_IJNSA_ILi128EEESF_SF_EEENS_12float_e4m3_tENS5_IJNS4_6LayoutINS5_IJiNS5_IJNSA_ILi2EEEiEEEiEEENS5_IJlNS5_IJSB_SJ_EEElEEEEENSI_INS5_IJNS5_IJNSA_ILi64EEEiEEENS5_IJSF_iEEEiEEENS5_IJNS5_IJSF_NSA_ILi8192EEEEEENS5_IJSB_lEEElEEEEEEEESH_NS5_IJlSB_lEEENS4_8TiledMMAINS4_8MMA_AtomIJNS4_4SM904GMMA6SPARSE32GMMA_64x128x64_F32E4M3E4M3_SS_TNILNS13_7ScaleInE1ELS16_1ELNS13_9SparseSelE0EEEEEENSI_INS5_IJSJ_SB_SB_EEENS5_IJSB_NSA_ILi0EEES1B_EEEEENS5_IJNS4_10UnderscoreES1E_S1E_EEEEENS4_13SM90_TMA_LOADENS4_14ComposedLayoutINS4_7SwizzleILi2ELi4ELi3EEENS4_25smem_sparse_ptr_flag_bitsILi2ELi8EEENSI_INS5_IJNS5_IJSB_NSA_ILi8EEEEEENS5_IJSJ_SP_EEEEEENS5_IJNS5_IJS1B_SF_EEESM_EEEEEEEvNS4_8identityES1H_NS1I_INS1J_ILi3ELi4ELi3EEENS4_18smem_ptr_flag_bitsILi8EEENSI_INS5_IJS1N_SF_EEENS5_IJSF_SB_EEEEEEEvS1V_EENS_8epilogue10collective6detail29Sm90TmaWarpSpecializedAdapterINS25_15DefaultEpilogueIfNS5_IJSB_llEEES29_NS24_6thread17LinearCombinationIfLi1EffLNS2A_9ScaleType4KindE0ELNS_15FloatRoundStyleE2EfEENS1_15EpilogueDefaultEEEEEvvEEEEvNT_6ParamsE,(.L_x_196 - _ZN7cutlass13device_kernelINS_4gemm6kernel13GemmUniversalIN4cute5tupleIJiiiiEEENS1_10collective13CollectiveMmaINS1_43MainloopSm90TmaGmmaWarpSpecializedSparseFP8ILi8ENS5_IJNS4_1CILi1EEESB_SB_EEENS1_35KernelTmaWarpSpecializedCooperativeEEENS5_IJNSA_ILi128EEESF_SF_EEENS_12float_e4m3_tENS5_IJNS4_6LayoutINS5_IJiNS5_IJNSA_ILi2EEEiEEEiEEENS5_IJlNS5_IJSB_SJ_EEElEEEEENSI_INS5_IJNS5_IJNSA_ILi64EEEiEEENS5_IJSF_iEEEiEEENS5_IJNS5_IJSF_NSA_ILi8192EEEEEENS5_IJSB_lEEElEEEEEEEESH_NS5_IJlSB_lEEENS4_8TiledMMAINS4_8MMA_AtomIJNS4_4SM904GMMA6SPARSE32GMMA_64x128x64_F32E4M3E4M3_SS_TNILNS13_7ScaleInE1ELS16_1ELNS13_9SparseSelE0EEEEEENSI_INS5_IJSJ_SB_SB_EEENS5_IJSB_NSA_ILi0EEES1B_EEEEENS5_IJNS4_10UnderscoreES1E_S1E_EEEEENS4_13SM90_TMA_LOADENS4_14ComposedLayoutINS4_7SwizzleILi2ELi4ELi3EEENS4_25smem_sparse_ptr_flag_bitsILi2ELi8EEENSI_INS5_IJNS5_IJSB_NSA_ILi8EEEEEENS5_IJSJ_SP_EEEEEENS5_IJNS5_IJS1B_SF_EEESM_EEEEEEEvNS4_8identityES1H_NS1I_INS1J_ILi3ELi4ELi3EEENS4_18smem_ptr_flag_bitsILi8EEENSI_INS5_IJS1N_SF_EEENS5_IJSF_SB_EEEEEEEvS1V_EENS_8epilogue10collective6detail29Sm90TmaWarpSpecializedAdapterINS25_15DefaultEpilogueIfNS5_IJSB_llEEES29_NS24_6thread17LinearCombinationIfLi1EffLNS2A_9ScaleType4KindE0ELNS_15FloatRoundStyleE2EfEENS1_15EpilogueDefaultEEEEEvvEEEEvNT_6ParamsE)
        .other          _ZN7cutlass13device_kernelINS_4gemm6kernel13GemmUniversalIN4cute5tupleIJiiiiEEENS1_10collective13CollectiveMmaINS1_43MainloopSm90TmaGmmaWarpSpecializedSparseFP8ILi8ENS5_IJNS4_1CILi1EEESB_SB_EEENS1_35KernelTmaWarpSpecializedCooperativeEEENS5_IJNSA_ILi128EEESF_SF_EEENS_12float_e4m3_tENS5_IJNS4_6LayoutINS5_IJiNS5_IJNSA_ILi2EEEiEEEiEEENS5_IJlNS5_IJSB_SJ_EEElEEEEENSI_INS5_IJNS5_IJNSA_ILi64EEEiEEENS5_IJSF_iEEEiEEENS5_IJNS5_IJSF_NSA_ILi8192EEEEEENS5_IJSB_lEEElEEEEEEEESH_NS5_IJlSB_lEEENS4_8TiledMMAINS4_8MMA_AtomIJNS4_4SM904GMMA6SPARSE32GMMA_64x128x64_F32E4M3E4M3_SS_TNILNS13_7ScaleInE1ELS16_1ELNS13_9SparseSelE0EEEEEENSI_INS5_IJSJ_SB_SB_EEENS5_IJSB_NSA_ILi0EEES1B_EEEEENS5_IJNS4_10UnderscoreES1E_S1E_EEEEENS4_13SM90_TMA_LOADENS4_14ComposedLayoutINS4_7SwizzleILi2ELi4ELi3EEENS4_25smem_sparse_ptr_flag_bitsILi2ELi8EEENSI_INS5_IJNS5_IJSB_NSA_ILi8EEEEEENS5_IJSJ_SP_EEEEEENS5_IJNS5_IJS1B_SF_EEESM_EEEEEEEvNS4_8identityES1H_NS1I_INS1J_ILi3ELi4ELi3EEENS4_18smem_ptr_flag_bitsILi8EEENSI_INS5_IJS1N_SF_EEENS5_IJSF_SB_EEEEEEEvS1V_EENS_8epilogue10collective6detail29Sm90TmaWarpSpecializedAdapterINS25_15DefaultEpilogueIfNS5_IJSB_llEEES29_NS24_6thread17LinearCombinationIfLi1EffLNS2A_9ScaleType4KindE0ELNS_15FloatRoundStyleE2EfEENS1_15EpilogueDefaultEEEEEvvEEEEvNT_6ParamsE,@"STO_CUDA_ENTRY STV_DEFAULT"
_ZN7cutlass13device_kernelINS_4gemm6kernel13GemmUniversalIN4cute5tupleIJiiiiEEENS1_10collective13CollectiveMmaINS1_43MainloopSm90TmaGmmaWarpSpecializedSparseFP8ILi8ENS5_IJNS4_1CILi1EEESB_SB_EEENS1_35KernelTmaWarpSpecializedCooperativeEEENS5_IJNSA_ILi128EEESF_SF_EEENS_12float_e4m3_tENS5_IJNS4_6LayoutINS5_IJiNS5_IJNSA_ILi2EEEiEEEiEEENS5_IJlNS5_IJSB_SJ_EEElEEEEENSI_INS5_IJNS5_IJNSA_ILi64EEEiEEENS5_IJSF_iEEEiEEENS5_IJNS5_IJSF_NSA_ILi8192EEEEEENS5_IJSB_lEEElEEEEEEEESH_NS5_IJlSB_lEEENS4_8TiledMMAINS4_8MMA_AtomIJNS4_4SM904GMMA6SPARSE32GMMA_64x128x64_F32E4M3E4M3_SS_TNILNS13_7ScaleInE1ELS16_1ELNS13_9SparseSelE0EEEEEENSI_INS5_IJSJ_SB_SB_EEENS5_IJSB_NSA_ILi0EEES1B_EEEEENS5_IJNS4_10UnderscoreES1E_S1E_EEEEENS4_13SM90_TMA_LOADENS4_14ComposedLayoutINS4_7SwizzleILi2ELi4ELi3EEENS4_25smem_sparse_ptr_flag_bitsILi2ELi8EEENSI_INS5_IJNS5_IJSB_NSA_ILi8EEEEEENS5_IJSJ_SP_EEEEEENS5_IJNS5_IJS1B_SF_EEESM_EEEEEEEvNS4_8identityES1H_NS1I_INS1J_ILi3ELi4ELi3EEENS4_18smem_ptr_flag_bitsILi8EEENSI_INS5_IJS1N_SF_EEENS5_IJSF_SB_EEEEEEEvS1V_EENS_8epilogue10collective6detail29Sm90TmaWarpSpecializedAdapterINS25_15DefaultEpilogueIfNS5_IJSB_llEEES29_NS24_6thread17LinearCombinationIfLi1EffLNS2A_9ScaleType4KindE0ELNS_15FloatRoundStyleE2EfEENS1_15EpilogueDefaultEEEEEvvEEEEvNT_6ParamsE:
[----:B------:R-:W-:Y:S01]  /*0000*/  LDC R1, c[0x0][0x28] ;  /* 0x00000a00ff017b82 */ /* 0x000fe20000000800 */
[----:B------:R-:W0:Y:S01]  /*0010*/  S2R R0, SR_TID.X ;  /* 0x0000000000007919 */ /* 0x000e220000002100 */
[----:B------:R-:W-:Y:S01]  /*0020*/  ELECT P0, URZ, PT ;  /* 0x00000000003f782f */ /* 0x000fe20003800000 */
[----:B------:R-:W-:Y:S01]  /*0030*/  BSSY B0, `(.L_x_0) ;  /* 0x0000012000007945 */ /* 0x000fe20003800000 */
[--C-:B0-----:R-:W-:Y:S02]  /*0040*/  SHF.R.U32.HI R2, RZ, 0x5, R0.reuse ;  /* 0x00000005ff027819 */ /* 0x101fe40000011600 */
[----:B------:R-:W-:-:S03]  /*0050*/  SHF.R.U32.HI R5, RZ, 0x7, R0 ;  /* 0x00000007ff057819 */ /* 0x000fc60000011600 */
[----:B------:R-:W0:Y:S04]  /*0060*/  SHFL.IDX PT, R6, R2, RZ, 0x1f ;  /* 0x00001fff02067589 */ /* 0x000e2800000e0000 */
[----:B------:R1:W2:Y:S01]  /*0070*/  SHFL.IDX PT, R4, R5, RZ, 0x1f ;  /* 0x00001fff05047589 */ /* 0x0002a200000e0000 */
[----:B0-----:R-:W-:-:S13]  /*0080*/  ISETP.NE.OR P0, PT, R6, RZ, !P0 ;  /* 0x000000ff0600720c */ /* 0x001fda0004705670 */
[----:B-12---:R-:W-:Y:S05]  /*0090*/  @P0 BRA `(.L_x_1) ;  /* 0x00000000002c0947 */ /* 0x006fea0003800000 */
[----:B------:R-:W-:Y:S02]  /*00a0*/  ULDC.64 UR4, c[0x0][0x198] ;  /* 0x0000660000047ab9 */ /* 0x000fe40000000a00 */
[----:B------:R-:W-:Y:S02]  /*00b0*/  UIADD3 UR6, UP0, UR4, 0xf0, URZ ;  /* 0x000000f004067890 */ /* 0x000fe4000ff1e03f */
[----:B------:R-:W-:Y:S02]  /*00c0*/  UIADD3 UR8, UP1, UR4, 0x1f0, URZ ;  /* 0x000001f004087890 */ /* 0x000fe4000ff3e03f */
[----:B------:R-:W-:Y:S02]  /*00d0*/  UIADD3 UR4, UP2, UR4, 0x2f0, URZ ;  /* 0x000002f004047890 */ /* 0x000fe4000ff5e03f */
[----:B------:R-:W-:Y:S02]  /*00e0*/  UIADD3.X UR7, URZ, UR5, URZ, UP0, !UPT ;  /* 0x000000053f077290 */ /* 0x000fe400087fe43f */
[----:B------:R-:W-:-:S02]  /*00f0*/  UIADD3.X UR9, URZ, UR5, URZ, UP1, !UPT ;  /* 0x000000053f097290 */ /* 0x000fc40008ffe43f */
[----:B------:R-:W-:-:S05]  /*0100*/  UIADD3.X UR5, URZ, UR5, URZ, UP2, !UPT ;  /* 0x000000053f057290 */ /* 0x000fca00097fe43f */
[----:B------:R0:W-:Y:S02]  /*0110*/  UTMACCTL.PF [UR6] ;  /* 0x00000000060079b9 */ /* 0x0001e40008040000 */
[----:B------:R0:W-:Y:S02]  /*0120*/  UTMACCTL.PF [UR8] ;  /* 0x00000000080079b9 */ /* 0x0001e40008040000 */
[----:B------:R0:W-:Y:S02]  /*0130*/  UTMACCTL.PF [UR4] ;  /* 0x00000000040079b9 */ /* 0x0001e40008040000 */
[----:B0-----:R-:W-:Y:S01]  /*0140*/  NOP ;  /* 0x0000000000007918 */ /* 0x001fe20000000000 */
.L_x_1:
[----:B------:R-:W-:Y:S05]  /*0150*/  BSYNC B0 ;  /* 0x0000000000007941 */ /* 0x000fea0003800000 */
.L_x_0:
[----:B------:R-:W0:Y:S02]  /*0160*/  SHFL.IDX PT, R3, R2, RZ, 0x1f ;  /* 0x00001fff02037589 */ /* 0x000e2400000e0000 */
[----:B0-----:R-:W-:-:S13]  /*0170*/  ISETP.NE.AND P0, PT, R3, RZ, PT ;  /* 0x000000ff0300720c */ /* 0x001fda0003f05270 */
[----:B------:R-:W-:Y:S05]  /*0180*/  @P0 BRA `(.L_x_2) ;  /* 0x0000000000840947 */ /* 0x000fea0003800000 */
[----:B------:R-:W-:Y:S01]  /*0190*/  ELECT P0, URZ, PT ;  /* 0x00000000003f782f */ /* 0x000fe20003800000 */
[----:B------:R-:W-:-:S12]  /*01a0*/  BSSY B0, `(.L_x_2) ;  /* 0x000001f000007945 */ /* 0x000fd80003800000 */
[----:B------:R-:W-:Y:S05]  /*01b0*/  @!P0 BRA `(.L_x_3) ;  /* 0x0000000000748947 */ /* 0x000fea0003800000 */
[----:B------:R-:W0:Y:S01]  /*01c0*/  S2UR UR8, SR_CgaCtaId ;  /* 0x00000000000879c3 */ /* 0x000e220000008800 */
[----:B------:R-:W-:Y:S01]  /*01d0*/  UMOV UR4, 0x400 ;  /* 0x0000040000047882 */ /* 0x000fe20000000000 */
[----:B------:R-:W-:Y:S01]  /*01e0*/  UMOV UR5, 0x1 ;  /* 0x0000000100057882 */ /* 0x000fe20000000000 */
[----:B------:R-:W-:Y:S02]  /*01f0*/  UMOV UR6, 0x100 ;  /* 0x0000010000067882 */ /* 0x000fe40000000000 */
[----:B------:R-:W-:-:S04]  /*0200*/  UIADD3 UR6, -UR6, 0x100000, URZ ;  /* 0x0010000006067890 */ /* 0x000fc8000fffe13f */
[----:B------:R-:W-:Y:S02]  /*0210*/  USHF.L.U32 UR7, UR6, 0xb, URZ ;  /* 0x0000000b06077899 */ /* 0x000fe4000800063f */
[----:B------:R-:W-:Y:S02]  /*0220*/  USHF.L.U32 UR6, UR6, 0x1, URZ ;  /* 0x0000000106067899 */ /* 0x000fe4000800063f */
[----:B0-----:R-:W-:Y:S02]  /*0230*/  ULEA UR8, UR8, UR4, 0x18 ;  /* 0x0000000408087291 */ /* 0x001fe4000f8ec03f */
[----:B------:R-:W-:-:S04]  /*0240*/  UIADD3 UR4, -UR5, 0x100000, URZ ;  /* 0x0010000005047890 */ /* 0x000fc8000fffe13f */
[----:B------:R-:W-:Y:S02]  /*0250*/  USHF.L.U32 UR5, UR4, 0xb, URZ ;  /* 0x0000000b04057899 */ /* 0x000fe4000800063f */
[----:B------:R-:W-:Y:S01]  /*0260*/  USHF.L.U32 UR4, UR4, 0x1, URZ ;  /* 0x0000000104047899 */ /* 0x000fe2000800063f */
[----:B------:R-:W0:Y:S11]  /*0270*/  FENCE.VIEW.ASYNC.S ;  /* 0x00000000000073c6 */ /* 0x000e360000000000 */
[----:B0-----:R0:W1:Y:S01]  /*0280*/  SYNCS.EXCH.64 URZ, [UR8], UR4 ;  /* 0x00000004083f75b2 */ /* 0x0010620008000100 */
[----:B------:R0:W2:Y:S01]  /*0290*/  SYNCS.EXCH.64 URZ, [UR8+0x40], UR6 ;  /* 0x00004006083f75b2 */ /* 0x0000a20008000100 */
[----:B------:R0:W3:Y:S01]  /*02a0*/  SYNCS.EXCH.64 URZ, [UR8+0x8], UR4 ;  /* 0x00000804083f75b2 */ /* 0x0000e20008000100 */
[----:B------:R0:W4:Y:S01]  /*02b0*/  SYNCS.EXCH.64 URZ, [UR8+0x48], UR6 ;  /* 0x00004806083f75b2 */ /* 0x0001220008000100 */
[----:B------:R0:W0:Y:S01]  /*02c0*/  SYNCS.EXCH.64 URZ, [UR8+0x10], UR4 ;  /* 0x00001004083f75b2 */ /* 0x0000220008000100 */
        /* <DEDUP_REMOVED lines=11> */
[----:B------:R-:W-:Y:S01]  /*0380*/  NOP ;  /* 0x0000000000007918 */ /* 0x000fe20000000000 */
.L_x_3:
[----:B0-----:R-:W-:Y:S05]  /*0390*/  BSYNC B0 ;  /* 0x0000000000007941 */ /* 0x001fea0003800000 */
.L_x_2:
[----:B------:R-:W0:Y:S01]  /*03a0*/  SHFL.IDX PT, R2, R2, RZ, 0x1f ;  /* 0x00001fff02027589 */ /* 0x000e2200000e0000 */
[----:B------:R-:W5:Y:S01]  /*03b0*/  LDC R3, c[0x0][0x75c] ;  /* 0x0001d700ff037b82 */ /* 0x000f620000000800 */
[----:B------:R-:W-:Y:S02]  /*03c0*/  ELECT P0, URZ, PT ;  /* 0x00000000003f782f */ /* 0x000fe40003800000 */
[C---:B------:R-:W-:Y:S01]  /*03d0*/  ISETP.NE.AND P2, PT, R4.reuse, RZ, PT ;  /* 0x000000ff0400720c */ /* 0x040fe20003f45270 */
[----:B------:R-:W1:Y:S01]  /*03e0*/  S2R R7, SR_CTAID.Y ;  /* 0x0000000000077919 */ /* 0x000e620000002600 */
[----:B------:R-:W-:Y:S01]  /*03f0*/  UMOV UR4, 0x20 ;  /* 0x0000002000047882 */ /* 0x000fe20000000000 */
[----:B------:R-:W-:Y:S01]  /*0400*/  VIADD R10, R4, 0xffffffff ;  /* 0xffffffff040a7836 */ /* 0x000fe20000000000 */
[----:B------:R-:W-:Y:S01]  /*0410*/  NOP ;  /* 0x0000000000007918 */ /* 0x000fe20000000000 */
[----:B------:R-:W2:Y:S01]  /*0420*/  S2R R12, SR_CTAID.X ;  /* 0x00000000000c7919 */ /* 0x000ea20000002500 */
[----:B------:R-:W-:Y:S01]  /*0430*/  IMAD.MOV.U32 R13, RZ, RZ, RZ ;  /* 0x000000ffff0d7224 */ /* 0x000fe200078e00ff */
[----:B------:R-:W-:Y:S01]  /*0440*/  NOP ;  /* 0x0000000000007918 */ /* 0x000fe20000000000 */
[----:B------:R-:W-:-:S02]  /*0450*/  ISETP.GE.U32.AND P1, PT, R10, 0x2, PT ;  /* 0x000000020a00780c */ /* 0x000fc40003f26070 */
[----:B0-----:R-:W-:Y:S02]  /*0460*/  ISETP.NE.OR P0, PT, R2, RZ, !P0 ;  /* 0x000000ff0200720c */ /* 0x001fe40004705670 */
[----:B-----5:R-:W-:Y:S02]  /*0470*/  ISETP.NE.AND P3, PT, R3, 0x1, PT ;  /* 0x000000010300780c */ /* 0x020fe40003f65270 */
[----:B------:R-:W-:-:S04]  /*0480*/  SHF.R.S32.HI R3, RZ, 0x1f, R6 ;  /* 0x0000001fff037819 */ /* 0x000fc80000011406 */
[----:B------:R-:W-:-:S04]  /*0490*/  LEA.HI R3, R3, R6, RZ, 0x2 ;  /* 0x0000000603037211 */ /* 0x000fc800078f10ff */
[----:B------:R-:W-:Y:S01]  /*04a0*/  LOP3.LUT R3, R3, 0xfffffffc, RZ, 0xc0, !PT ;  /* 0xfffffffc03037812 */ /* 0x000fe200078ec0ff */
[----:B------:R-:W-:Y:S01]  /*04b0*/  VOTEU.ALL UP0, P0 ;  /* 0x00000000003f7886 */ /* 0x000fe20000000000 */
[----:B------:R-:W-:Y:S01]  /*04c0*/  VOTEU.ALL UP1, P0 ;  /* 0x00000000003f7886 */ /* 0x000fe20000020000 */
[----:B------:R-:W2:Y:S01]  /*04d0*/  @P3 LDC R9, c[0x0][0x10] ;  /* 0x00000400ff093b82 */ /* 0x000ea20000000800 */
[----:B-1----:R-:W-:Y:S02]  /*04e0*/  @P3 IMAD.MOV.U32 R2, RZ, RZ, R7 ;  /* 0x000000ffff023224 */ /* 0x002fe400078e0007 */
[----:B------:R-:W-:Y:S01]  /*04f0*/  IMAD.IADD R6, R6, 0x1, -R3 ;  /* 0x0000000106067824 */ /* 0x000fe200078e0a03 */
[----:B------:R-:W-:Y:S01]  /*0500*/  @!UP0 UMOV UR6, 0x400 ;  /* 0x0000040000068882 */ /* 0x000fe20000000000 */
[----:B------:R-:W-:-:S04]  /*0510*/  @!UP0 UIADD3 UR4, -UR4, 0x100000, URZ ;  /* 0x0010000004048890 */ /* 0x000fc8000fffe13f */
[----:B------:R-:W-:Y:S02]  /*0520*/  @!UP0 USHF.L.U32 UR5, UR4, 0xb, URZ ;  /* 0x0000000b04058899 */ /* 0x000fe4000800063f */
[----:B------:R-:W-:Y:S01]  /*0530*/  @!UP0 USHF.L.U32 UR4, UR4, 0x1, URZ ;  /* 0x0000000104048899 */ /* 0x000fe2000800063f */
[----:B------:R-:W-:Y:S01]  /*0540*/  @P3 IMAD.MOV.U32 R3, RZ, RZ, RZ ;  /* 0x000000ffff033224 */ /* 0x000fe200078e00ff */
[----:B------:R-:W0:Y:S01]  /*0550*/  @!UP0 S2UR UR7, SR_CgaCtaId ;  /* 0x00000000000789c3 */ /* 0x000e220000008800 */
[----:B------:R-:W-:-:S07]  /*0560*/  @P3 IMAD.MOV.U32 R11, RZ, RZ, RZ ;  /* 0x000000ffff0b3224 */ /* 0x000fce00078e00ff */
[----:B------:R-:W1:Y:S01]  /*0570*/  @!P3 LDC R8, c[0x0][0xc] ;  /* 0x00000300ff08bb82 */ /* 0x000e620000000800 */
[----:B--2---:R-:W-:-:S04]  /*0580*/  @P3 IMAD.WIDE.U32 R2, R12, R9, R2 ;  /* 0x000000090c023225 */ /* 0x004fc800078e0002 */
[----:B------:R-:W-:Y:S01]  /*0590*/  @P3 IMAD.IADD R3, R3, 0x1, R11 ;  /* 0x0000000103033824 */ /* 0x000fe200078e020b */
[----:B0-----:R-:W-:Y:S01]  /*05a0*/  @!UP0 ULEA UR6, UR7, UR6, 0x18 ;  /* 0x0000000607068291 */ /* 0x001fe2000f8ec03f */
[----:B------:R-:W-:Y:S01]  /*05b0*/  VOTEU.ALL UP0, P0 ;  /* 0x00000000003f7886 */ /* 0x000fe20000000000 */
[----:B------:R-:W-:-:S04]  /*05c0*/  ISETP.NE.AND P0, PT, R6, 0x3, PT ;  /* 0x000000030600780c */ /* 0x000fc80003f05270 */
[----:B------:R-:W-:Y:S01]  /*05d0*/  ISETP.EQ.OR P0, PT, R6, RZ, !P0 ;  /* 0x000000ff0600720c */ /* 0x000fe20004702670 */
[----:B-1----:R-:W-:-:S03]  /*05e0*/  @!P3 IMAD.WIDE.U32 R8, R8, R7, R12 ;  /* 0x000000070808b225 */ /* 0x002fc600078e000c */
[----:B------:R-:W-:Y:S01]  /*05f0*/  ISETP.EQ.AND P0, PT, R4, RZ, P0 ;  /* 0x000000ff0400720c */ /* 0x000fe20000702270 */
[----:B------:R-:W0:Y:S02]  /*0600*/  FENCE.VIEW.ASYNC.S ;  /* 0x00000000000073c6 */ /* 0x000e240000000000 */
[----:B0-----:R0:W3:Y:S01]  /*0610*/  @!UP0 SYNCS.EXCH.64 URZ, [UR6+0x90], UR4 ;  /* 0x00009004063f85b2 */ /* 0x0010e20008000100 */
[----:B------:R-:W-:Y:S01]  /*0620*/  @!P3 IMAD.MOV.U32 R2, RZ, RZ, R8 ;  /* 0x000000ffff02b224 */ /* 0x000fe200078e0008 */
[----:B------:R-:W-:Y:S01]  /*0630*/  SEL R4, RZ, 0x1, !P0 ;  /* 0x00000001ff047807 */ /* 0x000fe20004000000 */
[----:B------:R-:W-:-:S03]  /*0640*/  @!P3 IMAD.MOV.U32 R3, RZ, RZ, R9 ;  /* 0x000000ffff03b224 */ /* 0x000fc600078e0009 */
[----:B------:R-:W-:Y:S01]  /*0650*/  SEL R4, R4, 0x2, P1 ;  /* 0x0000000204047807 */ /* 0x000fe20000800000 */
[----:B------:R0:W3:Y:S01]  /*0660*/  @!UP1 SYNCS.EXCH.64 URZ, [UR6+0x98], UR4 ;  /* 0x00009804063f95b2 */ /* 0x0000e20008000100 */
[----:B------:R-:W-:Y:S01]  /*0670*/  NOP ;  /* 0x0000000000007918 */ /* 0x000fe20000000000 */
[----:B---34-:R-:W-:Y:S06]  /*0680*/  BAR.SYNC.DEFER_BLOCKING 0x0 ;  /* 0x0000000000007b1d */ /* 0x018fec0000010000 */
[----:B------:R-:W-:Y:S05]  /*0690*/  @!P2 BRA `(.L_x_4) ;  /* 0x000000700078a947 */ /* 0x000fea0003800000 */
[----:B------:R-:W-:-:S13]  /*06a0*/  ISETP.GT.U32.AND P0, PT, R10, 0x1, PT ;  /* 0x000000010a00780c */ /* 0x000fda0003f04070 */
[----:B0-----:R-:W-:Y:S05]  /*06b0*/  @P0 EXIT ;  /* 0x000000000000094d */ /* 0x001fea0003800000 */
[----:B------:R-:W-:Y:S01]  /*06c0*/  ULDC.64 UR4, c[0x0][0x750] ;  /* 0x0001d40000047ab9 */ /* 0x000fe20000000a00 */
[----:B------:R-:W-:Y:S01]  /*06d0*/  PRMT R9, RZ, 0x7610, R9 ;  /* 0x00007610ff097816 */ /* 0x000fe20000000009 */
[----:B------:R-:W-:Y:S01]  /*06e0*/  IMAD.MOV.U32 R8, RZ, RZ, -0x1 ;  /* 0xffffffffff087424 */ /* 0x000fe200078e00ff */
[----:B------:R-:W-:Y:S01]  /*06f0*/  ISETP.GE.U32.AND P0, PT, R2, UR4, PT ;  /* 0x0000000402007c0c */ /* 0x000fe2000bf06070 */
[----:B------:R-:W-:Y:S02]  /*0700*/  IMAD.MOV.U32 R10, RZ, RZ, -0x1 ;  /* 0xffffffffff0a7424 */ /* 0x000fe400078e00ff */
[----:B------:R-:W-:Y:S01]  /*0710*/  IMAD.MOV.U32 R11, RZ, RZ, -0x1 ;  /* 0xffffffffff0b7424 */ /* 0x000fe200078e00ff */
[----:B------:R-:W-:-:S13]  /*0720*/  ISETP.GE.U32.AND.EX P0, PT, R3, UR5, PT, P0 ;  /* 0x0000000503007c0c */ /* 0x000fda000bf06100 */
[----:B------:R-:W-:Y:S05]  /*0730*/  @P0 BRA `(.L_x_5) ;  /* 0x0000000400600947 */ /* 0x000fea0003800000 */
[----:B------:R-:W0:Y:S01]  /*0740*/  LDC.64 R18, c[0x0][0x728] ;  /* 0x0001ca00ff127b82 */ /* 0x000e220000000a00 */
[----:B------:R-:W-:Y:S02]  /*0750*/  IMAD.MOV.U32 R8, RZ, RZ, R2 ;  /* 0x000000ffff087224 */ /* 0x000fe400078e0002 */
[----:B------:R-:W-:-:S05]  /*0760*/  IMAD.MOV.U32 R9, RZ, RZ, R3 ;  /* 0x000000ffff097224 */ /* 0x000fca00078e0003 */
[----:B------:R-:W1:Y:S08]  /*0770*/  LDC R6, c[0x0][0x730] ;  /* 0x0001cc00ff067b82 */ /* 0x000e700000000800 */
[----:B------:R-:W2:Y:S01]  /*0780*/  LDC.64 R20, c[0x0][0x720] ;  /* 0x0001c800ff147b82 */ /* 0x000ea20000000a00 */
[----:B0-----:R-:W-:-:S04]  /*0790*/  ISETP.NE.U32.AND P0, PT, R18, RZ, PT ;  /* 0x000000ff1200720c */ /* 0x001fc80003f05070 */
[----:B------:R-:W-:-:S13]  /*07a0*/  ISETP.NE.AND.EX P0, PT, R19, RZ, PT, P0 ;  /* 0x000000ff1300720c */ /* 0x000fda0003f05300 */
[----:B-12---:R-:W-:Y:S05]  /*07b0*/  @!P0 BRA `(.L_x_6) ;  /* 0x0000000000288947 */ /* 0x006fea0003800000 */
[----:B------:R-:W0:Y:S02]  /*07c0*/  LDC R15, c[0x0][0x734] ;  /* 0x0001cd00ff0f7b82 */ /* 0x000e240000000800 */
[----:B0-----:R-:W-:-:S05]  /*07d0*/  IADD3 R15, P0, R2, R15, RZ ;  /* 0x0000000f020f7210 */ /* 0x001fca0007f1e0ff */
[----:B------:R-:W-:-:S04]  /*07e0*/  IMAD.X R17, RZ, RZ, R3, P0 ;  /* 0x000000ffff117224 */ /* 0x000fc800000e0603 */
[----:B------:R-:W-:-:S04]  /*07f0*/  IMAD.WIDE.U32 R8, R17, R18, RZ ;  /* 0x0000001211087225 */ /* 0x000fc800078e00ff */
[----:B------:R-:W-:-:S04]  /*0800*/  IMAD.WIDE.U32 R10, P0, R15, R19, R8 ;  /* 0x000000130f0a7225 */ /* 0x000fc80007800008 */
[----:B------:R-:W-:-:S04]  /*0810*/  IMAD.WIDE.U32 R8, R15, R18, RZ ;  /* 0x000000120f087225 */ /* 0x000fc800078e00ff */
[----:B------:R-:W-:Y:S01]  /*0820*/  IMAD.X R15, RZ, RZ, RZ, P0 ;  /* 0x000000ffff0f7224 */ /* 0x000fe200000e06ff */
[----:B------:R-:W-:Y:S01]  /*0830*/  IADD3 RZ, P0, R9, R10, RZ ;  /* 0x0000000a09ff7210 */ /* 0x000fe20007f1e0ff */
[----:B------:R-:W-:-:S04]  /*0840*/  IMAD.MOV.U32 R14, RZ, RZ, R11 ;  /* 0x000000ffff0e7224 */ /* 0x000fc800078e000b */
[----:B------:R-:W-:-:S08]  /*0850*/  IMAD.WIDE.U32.X R8, R17, R19, R14, P0 ;  /* 0x0000001311087225 */ /* 0x000fd000000e040e */
.L_x_6:
[-CC-:B------:R-:W-:Y:S01]  /*0860*/  SHF.R.U64 R26, R8, R6.reuse, R9.reuse ;  /* 0x00000006081a7219 */ /* 0x180fe20000001209 */
[----:B------:R-:W0:Y:S01]  /*0870*/  LDC.64 R24, c[0x0][0x740] ;  /* 0x0001d000ff187b82 */ /* 0x000e220000000a00 */
[----:B------:R-:W-:Y:S01]  /*0880*/  SHF.R.U32.HI R8, RZ, R6, R9 ;  /* 0x00000006ff087219 */ /* 0x000fe20000011609 */
[----:B------:R-:W-:Y:S01]  /*0890*/  ULDC UR4, c[0x0][0x150] ;  /* 0x0000540000047ab9 */ /* 0x000fe20000000800 */
[----:B------:R-:W-:Y:S02]  /*08a0*/  I2FP.F32.U32 R6, R12 ;  /* 0x0000000c00067245 */ /* 0x000fe40000201000 */
[----:B------:R-:W-:-:S03]  /*08b0*/  IADD3 R13, P0, RZ, -R26, RZ ;  /* 0x8000001aff0d7210 */ /* 0x000fc60007f1e0ff */
[----:B------:R-:W1:Y:S01]  /*08c0*/  LDC R14, c[0x0][0x718] ;  /* 0x0001c600ff0e7b82 */ /* 0x000e620000000800 */
[----:B------:R-:W-:Y:S01]  /*08d0*/  FMUL R6, R6, UR4 ;  /* 0x0000000406067c20 */ /* 0x000fe20008400000 */
[----:B------:R-:W-:Y:S01]  /*08e0*/  IMAD.X R15, RZ, RZ, ~R8, P0 ;  /* 0x000000ffff0f7224 */ /* 0x000fe200000e0e08 */
[----:B------:R-:W-:Y:S01]  /*08f0*/  ULDC UR4, c[0x0][0x154] ;  /* 0x0000550000047ab9 */ /* 0x000fe20000000800 */
[----:B------:R-:W-:-:S03]  /*0900*/  IMAD.WIDE.U32 R8, R13, R20, R2 ;  /* 0x000000140d087225 */ /* 0x000fc600078e0002 */
[----:B------:R-:W2:Y:S01]  /*0910*/  F2I.U32.TRUNC.NTZ R6, R6 ;  /* 0x0000000600067305 */ /* 0x000ea2000020f000 */
[----:B------:R-:W3:Y:S01]  /*0920*/  LDC R11, c[0x0][0x144] ;  /* 0x00005100ff0b7b82 */ /* 0x000ee20000000800 */
[----:B------:R-:W-:-:S04]  /*0930*/  IMAD R10, R15, R20, RZ ;  /* 0x000000140f0a7224 */ /* 0x000fc800078e02ff */
[----:B------:R-:W-:-:S03]  /*0940*/  IMAD R13, R13, R21, R10 ;  /* 0x000000150d0d7224 */ /* 0x000fc600078e020a */
[----:B------:R-:W4:Y:S01]  /*0950*/  LDC R16, c[0x0][0x708] ;  /* 0x0001c200ff107b82 */ /* 0x000f220000000800 */
[----:B------:R-:W-:Y:S01]  /*0960*/  IMAD.IADD R13, R9, 0x1, R13 ;  /* 0x00000001090d7824 */ /* 0x000fe200078e020d */
[----:B0-----:R-:W-:Y:S01]  /*0970*/  ISETP.NE.U32.AND P0, PT, R24, RZ, PT ;  /* 0x000000ff1800720c */ /* 0x001fe20003f05070 */
[----:B--2---:R-:W-:-:S03]  /*0980*/  IMAD.MOV R9, RZ, RZ, -R6 ;  /* 0x000000ffff097224 */ /* 0x004fc600078e0a06 */
[----:B------:R-:W-:Y:S02]  /*0990*/  ISETP.NE.AND.EX P0, PT, R25, RZ, PT, P0 ;  /* 0x000000ff1900720c */ /* 0x000fe40003f05300 */
[----:B------:R-:W0:Y:S01]  /*09a0*/  LDC R15, c[0x0][0x758] ;  /* 0x0001d600ff0f7b82 */ /* 0x000e220000000800 */
[-CC-:B-1----:R-:W-:Y:S02]  /*09b0*/  SHF.R.U64 R20, R8, R14.reuse, R13.reuse ;  /* 0x0000000e08147219 */ /* 0x182fe4000000120d */
[----:B------:R-:W-:Y:S02]  /*09c0*/  I2FP.F32.U32 R8, R7 ;  /* 0x0000000700087245 */ /* 0x000fe40000201000 */
[----:B------:R-:W-:Y:S01]  /*09d0*/  SHF.R.U32.HI R13, RZ, R14, R13 ;  /* 0x0000000eff0d7219 */ /* 0x000fe2000001160d */
[----:B------:R-:W-:Y:S02]  /*09e0*/  IMAD.MOV.U32 R14, RZ, RZ, 0x1 ;  /* 0x00000001ff0e7424 */ /* 0x000fe400078e00ff */
[----:B------:R-:W1:Y:S01]  /*09f0*/  LDC R18, c[0x0][0x148] ;  /* 0x00005200ff127b82 */ /* 0x000e620000000800 */
[----:B---3--:R-:W-:-:S02]  /*0a00*/  IMAD R6, R11, R9, R12 ;  /* 0x000000090b067224 */ /* 0x008fc400078e020c */
[----:B------:R-:W-:Y:S01]  /*0a10*/  FMUL R9, R8, UR4 ;  /* 0x0000000408097c20 */ /* 0x000fe20008400000 */
[----:B------:R-:W-:-:S04]  /*0a20*/  IMAD.MOV.U32 R8, RZ, RZ, -0x1 ;  /* 0xffffffffff087424 */ /* 0x000fc800078e00ff */
[----:B------:R-:W2:Y:S01]  /*0a30*/  LDC R22, c[0x0][0x700] ;  /* 0x0001c000ff167b82 */ /* 0x000ea20000000800 */
[-CC-:B----4-:R-:W-:Y:S02]  /*0a40*/  SHF.R.U64 R28, R20, R16.reuse, R13.reuse ;  /* 0x00000010141c7219 */ /* 0x190fe4000000120d */
[----:B------:R-:W-:Y:S02]  /*0a50*/  SHF.R.U32.HI R10, RZ, R16, R13 ;  /* 0x00000010ff0a7219 */ /* 0x000fe4000001160d */
[----:B------:R3:W4:Y:S03]  /*0a60*/  F2I.U32.TRUNC.NTZ R16, R9 ;  /* 0x0000000900107305 */ /* 0x000726000020f000 */
[----:B------:R-:W1:Y:S01]  /*0a70*/  LDC R19, c[0x0][0x748] ;  /* 0x0001d200ff137b82 */ /* 0x000e620000000800 */
[-C--:B0-----:R-:W-:Y:S02]  /*0a80*/  SHF.R.U64 R30, R28, R15.reuse, R10 ;  /* 0x0000000f1c1e7219 */ /* 0x081fe4000000120a */
[----:B------:R-:W-:-:S02]  /*0a90*/  SHF.L.U32 R8, R8, R15, RZ ;  /* 0x0000000f08087219 */ /* 0x000fc400000006ff */
[-C--:B------:R-:W-:Y:S02]  /*0aa0*/  SHF.R.U32.HI R10, RZ, R15.reuse, R10 ;  /* 0x0000000fff0a7219 */ /* 0x080fe4000001160a */
[----:B------:R-:W-:Y:S01]  /*0ab0*/  SHF.L.U32 R14, R14, R15, RZ ;  /* 0x0000000f0e0e7219 */ /* 0x000fe200000006ff */
[----:B------:R-:W0:Y:S01]  /*0ac0*/  LDC R21, c[0x0][0x738] ;  /* 0x0001ce00ff157b82 */ /* 0x000e220000000800 */
[----:B------:R-:W-:Y:S01]  /*0ad0*/  LOP3.LUT R15, RZ, R8, RZ, 0x33, !PT ;  /* 0x00000008ff0f7212 */ /* 0x000fe200078e33ff */
[----:B------:R-:W-:Y:S02]  /*0ae0*/  IMAD.MOV.U32 R8, RZ, RZ, R30 ;  /* 0x000000ffff087224 */ /* 0x000fe400078e001e */
[----:B---3--:R-:W-:-:S04]  /*0af0*/  IMAD.MOV.U32 R9, RZ, RZ, R10 ;  /* 0x000000ffff097224 */ /* 0x008fc800078e000a */
[----:B------:R-:W3:Y:S01]  /*0b00*/  LDC R23, c[0x0][0x710] ;  /* 0x0001c400ff177b82 */ /* 0x000ee20000000800 */
[----:B----4-:R-:W-:Y:S05]  /*0b10*/  @!P0 BRA `(.L_x_7) ;  /* 0x0000000000288947 */ /* 0x010fea0003800000 */
[----:B------:R-:W4:Y:S02]  /*0b20*/  LDC R13, c[0x0][0x74c] ;  /* 0x0001d300ff0d7b82 */ /* 0x000f240000000800 */
[----:B----4-:R-:W-:-:S05]  /*0b30*/  IADD3 R13, P0, R30, R13, RZ ;  /* 0x0000000d1e0d7210 */ /* 0x010fca0007f1e0ff */
        /* <DEDUP_REMOVED lines=8> */
.L_x_7:
[----:B-1----:R-:W-:Y:S01]  /*0bc0*/  SHF.R.U64 R8, R8, R19, R9 ;  /* 0x0000001308087219 */ /* 0x002fe20000001209 */
[----:B--2---:R-:W-:Y:S01]  /*0bd0*/  VIADD R9, R22, 0xffffffff ;  /* 0xffffffff16097836 */ /* 0x004fe20000000000 */
[----:B------:R-:W-:Y:S01]  /*0be0*/  LOP3.LUT R15, R28, R15, RZ, 0xc0, !PT ;  /* 0x0000000f1c0f7212 */ /* 0x000fe200078ec0ff */
[----:B------:R-:W-:Y:S02]  /*0bf0*/  IMAD.MOV R16, RZ, RZ, -R16 ;  /* 0x000000ffff107224 */ /* 0x000fe400078e0a10 */
[----:B------:R-:W-:Y:S01]  /*0c00*/  IMAD.MOV R10, RZ, RZ, -R8 ;  /* 0x000000ffff0a7224 */ /* 0x000fe200078e0a08 */
[----:B------:R-:W-:Y:S01]  /*0c10*/  LOP3.LUT R9, R20, R9, RZ, 0xc0, !PT ;  /* 0x0000000914097212 */ /* 0x000fe200078ec0ff */
[----:B------:R-:W-:Y:S02]  /*0c20*/  @P3 IMAD R6, R18, R16, R7 ;  /* 0x0000001012063224 */ /* 0x000fe400078e0207 */
[----:B------:R-:W-:Y:S02]  /*0c30*/  IMAD R15, R14, R8, R15 ;  /* 0x000000080e0f7224 */ /* 0x000fe400078e020f */
[----:B0-----:R-:W-:-:S02]  /*0c40*/  IMAD R7, R10, R21, R30 ;  /* 0x000000150a077224 */ /* 0x001fc400078e021e */
[----:B------:R-:W-:Y:S02]  /*0c50*/  IMAD.MOV.U32 R8, RZ, RZ, 0x1 ;  /* 0x00000001ff087424 */ /* 0x000fe400078e00ff */
[----:B---3--:R-:W-:Y:S02]  /*0c60*/  IMAD R6, R15, R23, R6 ;  /* 0x000000170f067224 */ /* 0x008fe400078e0206 */
[--C-:B------:R-:W-:Y:S01]  /*0c70*/  IMAD R7, R7, R22, R9.reuse ;  /* 0x0000001607077224 */ /* 0x100fe200078e0209 */
[----:B------:R-:W-:Y:S01]  /*0c80*/  PRMT R9, R8, 0x7610, R9 ;  /* 0x0000761008097816 */ /* 0x000fe20000000009 */
[----:B------:R-:W-:-:S03]  /*0c90*/  IMAD.MOV.U32 R11, RZ, RZ, R26 ;  /* 0x000000ffff0b7224 */ /* 0x000fc600078e001a */
[----:B------:R-:W-:Y:S02]  /*0ca0*/  SEL R10, R7, R6, !P3 ;  /* 0x00000006070a7207 */ /* 0x000fe40005800000 */
[----:B------:R-:W-:-:S07]  /*0cb0*/  SEL R8, R6, R7, !P3 ;  /* 0x0000000706087207 */ /* 0x000fce0005800000 */
.L_x_5:
[----:B------:R-:W-:-:S08]  /*0cc0*/  NOP ;  /* 0x0000000000007918 */ /* 0x000fd00000000000 */
[----:B------:R-:W0:Y:S02]  /*0cd0*/  USETMAXREG.TRY_ALLOC.CTAPOOL UP0, 0xe8 ;  /* 0x000000e8000079c8 */ /* 0x000e240008000600 */
[----:B0-----:R-:W-:-:S13]  /*0ce0*/  PLOP3.LUT P0, PT, PT, PT, UP0, 0x80, 0x0 ;  /* 0x000000000000781c */ /* 0x001fda0003f0f008 */
[----:B------:R-:W-:Y:S05]  /*0cf0*/  @!P0 BRA `(.L_x_5) ;  /* 0xfffffffc00f08947 */ /* 0x000fea000383ffff */
[----:B------:R-:W-:Y:S01]  /*0d00*/  ULDC.64 UR4, c[0x0][0x698] ;  /* 0x0001a60000047ab9 */ /* 0x000fe20000000a00 */
[----:B------:R-:W-:Y:S01]  /*0d10*/  ULDC.64 UR16, c[0x0][0x208] ;  /* 0x0000820000107ab9 */ /* 0x000fe20000000a00 */
[----:B------:R-:W-:-:S04]  /*0d20*/  ISETP.NE.U32.AND P0, PT, RZ, UR4, PT ;  /* 0x00000004ff007c0c */ /* 0x000fc8000bf05070 */
[----:B------:R-:W-:-:S13]  /*0d30*/  ISETP.NE.AND.EX P0, PT, RZ, UR5, PT, P0 ;  /* 0x00000005ff007c0c */ /* 0x000fda000bf05300 */
[----:B------:R-:W-:Y:S05]  /*0d40*/  @!P0 BRA `(.L_x_8) ;  /* 0x00000000001c8947 */ /* 0x000fea0003800000 */
[----:B------:R-:W0:Y:S02]  /*0d50*/  LDC.64 R6, c[0x0][0x698] ;  /* 0x0001a600ff067b82 */ /* 0x000e240000000a00 */
[----:B0-----:R-:W2:Y:S02]  /*0d60*/  LDG.E.64 R6, desc[UR16][R6.64] ;  /* 0x0000001006067981 */ /* 0x001ea4000c1e1b00 */
[----:B--2---:R-:W-:-:S04]  /*0d70*/  ISETP.NE.U32.AND P0, PT, R6, RZ, PT ;  /* 0x000000ff0600720c */ /* 0x004fc80003f05070 */
[----:B------:R-:W-:-:S13]  /*0d80*/  ISETP.NE.AND.EX P0, PT, R7, RZ, PT, P0 ;  /* 0x000000ff0700720c */ /* 0x000fda0003f05300 */
[----:B------:R-:W-:Y:S05]  /*0d90*/  @!P0 BRA `(.L_x_8) ;  /* 0x0000000000088947 */ /* 0x000fea0003800000 */
[----:B------:R0:W5:Y:S01]  /*0da0*/  LD.E R12, desc[UR16][R6.64] ;  /* 0x00000010060c7980 */ /* 0x000162000c101900 */
[----:B------:R-:W-:Y:S05]  /*0db0*/  BRA `(.L_x_9) ;  /* 0x0000000000207947 */ /* 0x000fea0003800000 */
.L_x_8:
[----:B------:R-:W-:Y:S02]  /*0dc0*/  ULDC.64 UR4, c[0x0][0x688] ;  /* 0x0001a20000047ab9 */ /* 0x000fe40000000a00 */
[----:B------:R-:W-:-:S04]  /*0dd0*/  ISETP.NE.U32.AND P0, PT, RZ, UR4, PT ;  /* 0x00000004ff007c0c */ /* 0x000fc8000bf05070 */
[----:B------:R-:W-:-:S13]  /*0de0*/  ISETP.NE.AND.EX P0, PT, RZ, UR5, PT, P0 ;  /* 0x00000005ff007c0c */ /* 0x000fda000bf05300 */
[----:B------:R-:W-:Y:S05]  /*0df0*/  @!P0 BRA `(.L_x_10) ;  /* 0x00000000000c8947 */ /* 0x000fea0003800000 */
[----:B------:R-:W0:Y:S02]  /*0e00*/  LDC.64 R12, c[0x0][0x688] ;  /* 0x0001a200ff0c7b82 */ /* 0x000e240000000a00 */
[----:B0-----:R1:W5:Y:S01]  /*0e10*/  LDG.E R12, desc[UR16][R12.64] ;  /* 0x000000100c0c7981 */ /* 0x001362000c1e1900 */
[----:B------:R-:W-:Y:S05]  /*0e20*/  BRA `(.L_x_9) ;  /* 0x0000000000047947 */ /* 0x000fea0003800000 */
.L_x_10:
[----:B------:R-:W2:Y:S02]  /*0e30*/  LDC R12, c[0x0][0x680] ;  /* 0x0001a000ff0c7b82 */ /* 0x000ea40000000800 */
.L_x_9:
[----:B------:R-:W-:Y:S02]  /*0e40*/  ULDC.64 UR4, c[0x0][0x6a0] ;  /* 0x0001a80000047ab9 */ /* 0x000fe40000000a00 */
[----:B------:R-:W-:-:S04]  /*0e50*/  ISETP.NE.U32.AND P0, PT, RZ, UR4, PT ;  /* 0x00000004ff007c0c */ /* 0x000fc8000bf05070 */
[----:B------:R-:W-:-:S13]  /*0e60*/  ISETP.NE.AND.EX P0, PT, RZ, UR5, PT, P0 ;  /* 0x00000005ff007c0c */ /* 0x000fda000bf05300 */
[----:B------:R-:W-:Y:S05]  /*0e70*/  @!P0 BRA `(.L_x_11) ;  /* 0x00000000001c8947 */ /* 0x000fea0003800000 */
[----:B0-----:R-:W0:Y:S02]  /*0e80*/  LDC.64 R6, c[0x0][0x6a0] ;  /* 0x0001a800ff067b82 */ /* 0x001e240000000a00 */
[----:B0-----:R-:W3:Y:S02]  /*0e90*/  LDG.E.64 R6, desc[UR16][R6.64] ;  /* 0x0000001006067981 */ /* 0x001ee4000c1e1b00 */
[----:B---3--:R-:W-:-:S04]  /*0ea0*/  ISETP.NE.U32.AND P0, PT, R6, RZ, PT ;  /* 0x000000ff0600720c */ /* 0x008fc80003f05070 */
[----:B------:R-:W-:-:S13]  /*0eb0*/  ISETP.NE.AND.EX P0, PT, R7, RZ, PT, P0 ;  /* 0x000000ff0700720c */ /* 0x000fda0003f05300 */
[----:B------:R-:W-:Y:S05]  /*0ec0*/  @!P0 BRA `(.L_x_11) ;  /* 0x0000000000088947 */ /* 0x000fea0003800000 */
[----:B-1----:R0:W5:Y:S01]  /*0ed0*/  LD.E R13, desc[UR16][R6.64] ;  /* 0x00000010060d7980 */ /* 0x002162000c101900 */
[----:B------:R-:W-:Y:S05]  /*0ee0*/  BRA `(.L_x_12) ;  /* 0x0000000000207947 */ /* 0x000fea0003800000 */
.L_x_11:
[----:B------:R-:W-:Y:S02]  /*0ef0*/  ULDC.64 UR4, c[0x0][0x690] ;  /* 0x0001a40000047ab9 */ /* 0x000fe40000000a00 */
[----:B------:R-:W-:-:S04]  /*0f00*/  ISETP.NE.U32.AND P0, PT, RZ, UR4, PT ;  /* 0x00000004ff007c0c */ /* 0x000fc8000bf05070 */
[----:B------:R-:W-:-:S13]  /*0f10*/  ISETP.NE.AND.EX P0, PT, RZ, UR5, PT, P0 ;  /* 0x00000005ff007c0c */ /* 0x000fda000bf05300 */
[----:B------:R-:W-:Y:S05]  /*0f20*/  @!P0 BRA `(.L_x_13) ;  /* 0x00000000000c8947 */ /* 0x000fea0003800000 */
[----:B0-----:R-:W1:Y:S02]  /*0f30*/  LDC.64 R6, c[0x0][0x690] ;  /* 0x0001a400ff067b82 */ /* 0x001e640000000a00 */
[----:B-1----:R1:W5:Y:S01]  /*0f40*/  LDG.E R13, desc[UR16][R6.64] ;  /* 0x00000010060d7981 */ /* 0x002362000c1e1900 */
[----:B------:R-:W-:Y:S05]  /*0f50*/  BRA `(.L_x_12) ;  /* 0x0000000000047947 */ /* 0x000fea0003800000 */
.L_x_13:
[----:B-1----:R-:W3:Y:S02]  /*0f60*/  LDC R13, c[0x0][0x684] ;  /* 0x0001a100ff0d7b82 */ /* 0x002ee40000000800 */
.L_x_12:
[----:B------:R-:W-:-:S13]  /*0f70*/  LOP3.LUT P0, RZ, R9, 0xff, RZ, 0xc0, !PT ;  /* 0x000000ff09ff7812 */ /* 0x000fda000780c0ff */
[----:B------:R-:W-:Y:S05]  /*0f80*/  @!P0 EXIT ;  /* 0x000000000000894d */ /* 0x000fea0003800000 */
[----:B------:R-:W-:Y:S01]  /*0f90*/  ULDC UR4, c[0x0][0x28c] ;  /* 0x0000a30000047ab9 */ /* 0x000fe20000000800 */
[----:B------:R-:W-:Y:S01]  /*0fa0*/  LOP3.LUT R88, R4, 0x1, RZ, 0xfc, !PT ;  /* 0x0000000104587812 */ /* 0x000fe200078efcff */
[----:B------:R-:W-:-:S04]  /*0fb0*/  UIADD3 UR4, UR4, 0x7f, URZ ;  /* 0x0000007f04047890 */ /* 0x000fc8000fffe03f */
[----:B------:R-:W-:-:S04]  /*0fc0*/  USHF.R.S32.HI UR5, URZ, 0x1f, UR4 ;  /* 0x0000001f3f057899 */ /* 0x000fc80008011404 */
[----:B------:R-:W-:-:S03]  /*0fd0*/  ULEA.HI UR5, UR5, UR4, URZ, 0x7 ;  /* 0x0000000405057291 */ /* 0x000fc6000f8f383f */
[----:B------:R-:W-:Y:S01]  /*0fe0*/  UMOV UR4, URZ ;  /* 0x0000003f00047c82 */ /* 0x000fe20008000000 */
[----:B------:R-:W-:-:S03]  /*0ff0*/  USHF.R.S32.HI UR8, URZ, 0x7, UR5 ;  /* 0x000000073f087899 */ /* 0x000fc60008011405 */
[----:B------:R-:W-:-:S09]  /*1000*/  UMOV UR5, URZ ;  /* 0x0000003f00057c82 */ /* 0x000fd20008000000 */
.L_x_152:
[----:B01----:R-:W-:Y:S01]  /*1010*/  LOP3.LUT R6, R0, 0x80, RZ, 0xc0, !PT ;  /* 0x0000008000067812 */ /* 0x003fe200078ec0ff */
[----:B------:R-:W-:Y:S01]  /*1020*/  UMOV UR6, URZ ;  /* 0x0000003f00067c82 */ /* 0x000fe20008000000 */
[----:B------:R-:W-:Y:S01]  /*1030*/  IMAD.MOV.U32 R15, RZ, RZ, RZ ;  /* 0x000000ffff0f7224 */ /* 0x000fe200078e00ff */
[----:B-----5:R-:W-:Y:S02]  /*1040*/  CS2R R16, SRZ ;  /* 0x0000000000107805 */ /* 0x020fe4000001ff00 */
[----:B------:R-:W-:Y:S02]  /*1050*/  SHF.R.U32.HI R7, RZ, 0x7, R6 ;  /* 0x00000007ff077819 */ /* 0x000fe40000011606 */
[----:B------:R-:W-:Y:S02]  /*1060*/  CS2R R18, SRZ ;  /* 0x0000000000127805 */ /* 0x000fe4000001ff00 */
[----:B------:R-:W-:Y:S02]  /*1070*/  VIMNMX R6, RZ, UR8, PT ;  /* 0x00000008ff067c48 */ /* 0x000fe4000bfe0100 */
[----:B------:R-:W-:Y:S01]  /*1080*/  CS2R R20, SRZ ;  /* 0x0000000000147805 */ /* 0x000fe2000001ff00 */
[----:B---3--:R-:W-:Y:S01]  /*1090*/  IMAD.MOV.U32 R23, RZ, RZ, RZ ;  /* 0x000000ffff177224 */ /* 0x008fe200078e00ff */
[----:B------:R-:W-:Y:S01]  /*10a0*/  CS2R R24, SRZ ;  /* 0x0000000000187805 */ /* 0x000fe2000001ff00 */
[----:B------:R-:W0:Y:S01]  /*10b0*/  SHFL.IDX PT, R7, R7, RZ, 0x1f ;  /* 0x00001fff07077589 */ /* 0x000e2200000e0000 */
[----:B------:R-:W-:Y:S01]  /*10c0*/  IADD3 R6, -R6, UR8, RZ ;  /* 0x0000000806067c10 */ /* 0x000fe2000fffe1ff */
[----:B------:R-:W-:Y:S01]  /*10d0*/  IMAD.MOV.U32 R89, RZ, RZ, RZ ;  /* 0x000000ffff597224 */ /* 0x000fe200078e00ff */
[----:B------:R-:W-:Y:S01]  /*10e0*/  CS2R R26, SRZ ;  /* 0x00000000001a7805 */ /* 0x000fe2000001ff00 */
[----:B------:R-:W-:Y:S01]  /*10f0*/  IMAD.MOV.U32 R91, RZ, RZ, RZ ;  /* 0x000000ffff5b7224 */ /* 0x000fe200078e00ff */
[----:B------:R-:W-:Y:S01]  /*1100*/  ISETP.GE.AND P0, PT, R6, 0x1, PT ;  /* 0x000000010600780c */ /* 0x000fe20003f06270 */
[----:B------:R-:W-:Y:S01]  /*1110*/  IMAD.MOV.U32 R93, RZ, RZ, RZ ;  /* 0x000000ffff5d7224 */ /* 0x000fe200078e00ff */
[----:B------:R-:W-:Y:S01]  /*1120*/  CS2R R28, SRZ ;  /* 0x00000000001c7805 */ /* 0x000fe2000001ff00 */
[----:B------:R-:W-:Y:S01]  /*1130*/  IMAD.MOV.U32 R95, RZ, RZ, RZ ;  /* 0x000000ffff5f7224 */ /* 0x000fe200078e00ff */
[----:B------:R-:W-:Y:S01]  /*1140*/  CS2R R30, SRZ ;  /* 0x00000000001e7805 */ /* 0x000fe2000001ff00 */
[----:B------:R-:W-:Y:S01]  /*1150*/  IMAD.MOV.U32 R97, RZ, RZ, RZ ;  /* 0x000000ffff617224 */ /* 0x000fe200078e00ff */
[----:B------:R-:W-:Y:S01]  /*1160*/  CS2R R32, SRZ ;  /* 0x0000000000207805 */ /* 0x000fe2000001ff00 */
[----:B------:R-:W-:Y:S01]  /*1170*/  IMAD.MOV.U32 R99, RZ, RZ, RZ ;  /* 0x000000ffff637224 */ /* 0x000fe200078e00ff */
[----:B----4-:R-:W-:Y:S01]  /*1180*/  CS2R R34, SRZ ;  /* 0x0000000000227805 */ /* 0x010fe2000001ff00 */
[----:B------:R-:W-:Y:S01]  /*1190*/  IMAD.MOV.U32 R101, RZ, RZ, RZ ;  /* 0x000000ffff657224 */ /* 0x000fe200078e00ff */
[----:B------:R-:W-:Y:S01]  /*11a0*/  CS2R R36, SRZ ;  /* 0x0000000000247805 */ /* 0x000fe2000001ff00 */
[----:B------:R-:W-:Y:S01]  /*11b0*/  IMAD.MOV.U32 R103, RZ, RZ, RZ ;  /* 0x000000ffff677224 */ /* 0x000fe200078e00ff */
[----:B------:R-:W-:Y:S01]  /*11c0*/  CS2R R38, SRZ ;  /* 0x0000000000267805 */ /* 0x000fe2000001ff00 */
[----:B------:R-:W-:Y:S01]  /*11d0*/  IMAD.MOV.U32 R105, RZ, RZ, RZ ;  /* 0x000000ffff697224 */ /* 0x000fe200078e00ff */
[----:B------:R-:W-:Y:S01]  /*11e0*/  CS2R R40, SRZ ;  /* 0x0000000000287805 */ /* 0x000fe2000001ff00 */
[----:B------:R-:W-:Y:S01]  /*11f0*/  IMAD.MOV.U32 R107, RZ, RZ, RZ ;  /* 0x000000ffff6b7224 */ /* 0x000fe200078e00ff */
[----:B------:R-:W-:Y:S01]  /*1200*/  CS2R R42, SRZ ;  /* 0x00000000002a7805 */ /* 0x000fe2000001ff00 */
[----:B------:R-:W-:Y:S01]  /*1210*/  IMAD.MOV.U32 R109, RZ, RZ, RZ ;  /* 0x000000ffff6d7224 */ /* 0x000fe200078e00ff */
[----:B------:R-:W-:-:S02]  /*1220*/  CS2R R44, SRZ ;  /* 0x00000000002c7805 */ /* 0x000fc4000001ff00 */
[----:B0-----:R-:W-:Y:S01]  /*1230*/  R2UR UR7, R7 ;  /* 0x00000000070772ca */ /* 0x001fe200000e0000 */
        /* <DEDUP_REMOVED lines=42> */
[----:B------:R-:W-:-:S02]  /*14e0*/  IMAD.MOV.U32 R153, RZ, RZ, RZ ;  /* 0x000000ffff997224 */ /* 0x000fc400078e00ff */
[----:B------:R-:W-:Y:S02]  /*14f0*/  IMAD.MOV.U32 R155, RZ, RZ, RZ ;  /* 0x000000ffff9b7224 */ /* 0x000fe400078e00ff */
[----:B------:R-:W-:Y:S02]  /*1500*/  IMAD.MOV.U32 R157, RZ, RZ, RZ ;  /* 0x000000ffff9d7224 */ /* 0x000fe400078e00ff */
[----:B------:R-:W-:Y:S02]  /*1510*/  IMAD.MOV.U32 R159, RZ, RZ, RZ ;  /* 0x000000ffff9f7224 */ /* 0x000fe400078e00ff */
[----:B------:R-:W-:Y:S02]  /*1520*/  IMAD.MOV.U32 R161, RZ, RZ, RZ ;  /* 0x000000ffffa17224 */ /* 0x000fe400078e00ff */
[----:B------:R-:W-:Y:S02]  /*1530*/  IMAD.MOV.U32 R163, RZ, RZ, RZ ;  /* 0x000000ffffa37224 */ /* 0x000fe400078e00ff */
        /* <DEDUP_REMOVED lines=17> */
[----:B------:R-:W-:Y:S01]  /*1650*/  IMAD.MOV.U32 R193, RZ, RZ, RZ ;  /* 0x000000ffffc17224 */ /* 0x000fe200078e00ff */
[----:B------:R-:W-:Y:S06]  /*1660*/  @!P0 BRA `(.L_x_14) ;  /* 0x0000000800748947 */ /* 0x000fec0003800000 */
[----:B------:R-:W0:Y:S01]  /*1670*/  S2UR UR10, SR_CgaCtaId ;  /* 0x00000000000a79c3 */ /* 0x000e220000008800 */
[----:B------:R-:W-:Y:S01]  /*1680*/  ULEA.HI UR6, UR7, UR7, URZ, 0x1 ;  /* 0x0000000707067291 */ /* 0x000fe2000f8f083f */
[----:B------:R-:W-:Y:S01]  /*1690*/  IMAD.MOV.U32 R15, RZ, RZ, RZ ;  /* 0x000000ffff0f7224 */ /* 0x000fe200078e00ff */
[----:B------:R-:W-:Y:S01]  /*16a0*/  UMOV UR9, 0x400 ;  /* 0x0000040000097882 */ /* 0x000fe20000000000 */
[----:B------:R-:W-:Y:S01]  /*16b0*/  IMAD.U32 R92, RZ, RZ, UR4 ;  /* 0x00000004ff5c7e24 */ /* 0x000fe2000f8e00ff */
[----:B------:R-:W-:Y:S02]  /*16c0*/  ULOP3.LUT UR6, UR6, 0xffffe, URZ, 0xc0, !UPT ;  /* 0x000ffffe06067892 */ /* 0x000fe4000f8ec03f */
[----:B------:R-:W-:Y:S02]  /*16d0*/  UPLOP3.LUT UP0, UPT, UPT, UPT, UPT, 0x40, 0x0 ;  /* 0x000000000000789c */ /* 0x000fe40003f0e870 */
[----:B------:R-:W-:Y:S01]  /*16e0*/  UIADD3 UR6, UR7, -UR6, URZ ;  /* 0x8000000607067290 */ /* 0x000fe2000fffe03f */
[----:B------:R-:W-:Y:S01]  /*16f0*/  UMOV UR11, UR5 ;  /* 0x00000005000b7c82 */ /* 0x000fe20008000000 */
[----:B------:R-:W-:Y:S01]  /*1700*/  ULDC UR19, c[0x0][0x644] ;  /* 0x0001910000137ab9 */ /* 0x000fe20000000800 */
[----:B0-----:R-:W-:-:S03]  /*1710*/  ULEA UR9, UR10, UR9, 0x18 ;  /* 0x000000090a097291 */ /* 0x001fc6000f8ec03f */
[----:B------:R-:W-:Y:S01]  /*1720*/  UMOV UR10, UR5 ;  /* 0x00000005000a7c82 */ /* 0x000fe20008000000 */
[----:B------:R-:W-:-:S04]  /*1730*/  ULEA UR6, UR6, UR9, 0xc ;  /* 0x0000000906067291 */ /* 0x000fc8000f8e603f */
[----:B------:R-:W-:-:S04]  /*1740*/  UIADD3 UR6, UR6, 0x180, URZ ;  /* 0x0000018006067890 */ /* 0x000fc8000fffe03f */
[----:B------:R-:W-:-:S03]  /*1750*/  USHF.R.U32.HI UR7, URZ, 0x4, UR6 ;  /* 0x000000043f077899 */ /* 0x000fc60008011606 */
[----:B------:R-:W-:Y:S01]  /*1760*/  UMOV UR6, URZ ;  /* 0x0000003f00067c82 */ /* 0x000fe20008000000 */
[----:B------:R-:W-:-:S03]  /*1770*/  ULOP3.LUT UR9, UR7, 0x3fff, URZ, 0xc0, !UPT ;  /* 0x00003fff07097892 */ /* 0x000fc6000f8ec03f */
[----:B------:R-:W-:-:S09]  /*1780*/  UMOV UR7, URZ ;  /* 0x0000003f00077c82 */ /* 0x000fd20008000000 */
.L_x_22:
[----:B------:R-:W-:-:S13]  /*1790*/  ISETP.NE.AND P1, PT, R88, 0x3, PT ;  /* 0x000000035800780c */ /* 0x000fda0003f25270 */
[----:B01----:R-:W-:Y:S05]  /*17a0*/  @!P1 BRA `(.L_x_15) ;  /* 0x0000000000049947 */ /* 0x003fea0003800000 */
[----:B------:R-:W-:Y:S01]  /*17b0*/  BPT.TRAP 0x1 ;  /* 0x000000040000795c */ /* 0x000fe20000300000 */
.L_x_15:
[----:B------:R-:W0:Y:S01]  /*17c0*/  S2UR UR13, SR_CgaCtaId ;  /* 0x00000000000d79c3 */ /* 0x000e220000008800 */
[----:B------:R-:W-:Y:S01]  /*17d0*/  UMOV UR12, 0x400 ;  /* 0x00000400000c7882 */ /* 0x000fe20000000000 */
[----:B------:R-:W-:Y:S01]  /*17e0*/  SHF.L.U32 R9, R92, 0x1f, RZ ;  /* 0x0000001f5c097819 */ /* 0x000fe200000006ff */
[----:B0-----:R-:W-:-:S04]  /*17f0*/  ULEA UR18, UR13, UR12, 0x18 ;  /* 0x0000000c0d127291 */ /* 0x001fc8000f8ec03f */
[----:B------:R-:W-:-:S09]  /*1800*/  ULEA UR12, UR10, UR18, 0x3 ;  /* 0x000000120a0c7291 */ /* 0x000fd2000f8e183f */
[----:B------:R0:W1:Y:S01]  /*1810*/  SYNCS.PHASECHK.TRANS64.TRYWAIT P0, [UR12], R9 ;  /* 0x00000009ff0075a7 */ /* 0x000062000800014c */
[----:B------:R-:W-:Y:S05]  /*1820*/  @!P1 BRA `(.L_x_16) ;  /* 0x0000000000049947 */ /* 0x000fea0003800000 */
[----:B------:R-:W-:Y:S01]  /*1830*/  BPT.TRAP 0x1 ;  /* 0x000000040000795c */ /* 0x000fe20000300000 */
.L_x_16:
[C---:B------:R-:W-:Y:S02]  /*1840*/  IMAD.SHL.U32 R7, R0.reuse, 0x40, RZ ;  /* 0x0000004000077824 */ /* 0x040fe400078e00ff */
[C---:B------:R-:W-:Y:S02]  /*1850*/  IMAD.SHL.U32 R14, R0.reuse, 0x400, RZ ;  /* 0x00000400000e7824 */ /* 0x040fe400078e00ff */
[----:B------:R-:W-:Y:S01]  /*1860*/  IMAD.SHL.U32 R22, R0, 0x20, RZ ;  /* 0x0000002000167824 */ /* 0x000fe200078e00ff */
[----:B------:R-:W-:-:S04]  /*1870*/  LOP3.LUT R7, R7, 0x3800, RZ, 0xc0, !PT ;  /* 0x0000380007077812 */ /* 0x000fc800078ec0ff */
[----:B------:R-:W-:Y:S01]  /*1880*/  LOP3.LUT R7, R7, 0x400, R14, 0xf8, !PT ;  /* 0x0000040007077812 */ /* 0x000fe200078ef80e */
[----:B------:R-:W-:-:S03]  /*1890*/  IMAD.SHL.U32 R14, R0, 0x10, RZ ;  /* 0x00000010000e7824 */ /* 0x000fc600078e00ff */
[----:B------:R-:W-:-:S04]  /*18a0*/  LOP3.LUT R7, R7, 0x380, R22, 0xf8, !PT ;  /* 0x0000038007077812 */ /* 0x000fc800078ef816 */
[----:B------:R-:W-:Y:S01]  /*18b0*/  LOP3.LUT R7, R7, 0x20, R14, 0xf8, !PT ;  /* 0x0000002007077812 */ /* 0x000fe200078ef80e */
[----:B------:R-:W-:-:S03]  /*18c0*/  IMAD.U32 R14, RZ, RZ, UR10 ;  /* 0x0000000aff0e7e24 */ /* 0x000fc6000f8e00ff */
[----:B------:R-:W-:-:S05]  /*18d0*/  SHF.R.U32.HI R7, RZ, 0x3, R7 ;  /* 0x00000003ff077819 */ /* 0x000fca0000011607 */
[----:B------:R-:W-:Y:S01]  /*18e0*/  IMAD R7, R14, 0x800, R7 ;  /* 0x000008000e077824 */ /* 0x000fe200078e0207 */
[----:B-1----:R-:W-:Y:S06]  /*18f0*/  @P0 BRA `(.L_x_17) ;  /* 0x0000000000080947 */ /* 0x002fec0003800000 */
[----:B------:R-:W1:Y:S02]  /*1900*/  SYNCS.PHASECHK.TRANS64.TRYWAIT P0, [UR12], R9 ;  /* 0x00000009ff0075a7 */ /* 0x000e64000800014c */
[----:B-1----:R-:W-:Y:S05]  /*1910*/  @!P0 BRA `(.L_x_18) ;  /* 0x00000078002c8947 */ /* 0x002fea0003800000 */
.L_x_17:
[----:B------:R-:W-:Y:S01]  /*1920*/  LDS R90, [R7+UR18+0x30180] ;  /* 0x03018012075a7984 */ /* 0x000fe20008000800 */
[----:B------:R-:W-:Y:S02]  /*1930*/  UIADD3 UR12, UR18, 0x10180, URZ ;  /* 0x00010180120c7890 */ /* 0x000fe4000fffe03f */
[----:B------:R-:W-:Y:S01]  /*1940*/  USEL UR7, UR7, URZ, !UP0 ;  /* 0x0000003f07077287 */ /* 0x000fe2000c000000 */
[----:B------:R-:W4:Y:S01]  /*1950*/  LDS R201, [R7+UR18+0x30188] ;  /* 0x0301881207c97984 */ /* 0x000f220008000800 */
[----:B------:R-:W-:Y:S02]  /*1960*/  USHF.R.U32.HI UR12, URZ, 0x4, UR12 ;  /* 0x000000043f0c7899 */ /* 0x000fe4000801160c */
[----:B------:R-:W-:Y:S02]  /*1970*/  ULOP3.LUT UR13, UR9, 0x10000, URZ, 0xfc, !UPT ;  /* 0x00010000090d7892 */ /* 0x000fe4000f8efc3f */
[----:B------:R-:W-:Y:S02]  /*1980*/  ULOP3.LUT UR12, UR12, 0x3fff, URZ, 0xc0, !UPT ;  /* 0x00003fff0c0c7892 */ /* 0x000fe4000f8ec03f */
[----:B------:R-:W-:-:S02]  /*1990*/  UISETP.NE.U32.AND UP0, UPT, UR7, URZ, UPT ;  /* 0x0000003f0700728c */ /* 0x000fc4000bf05070 */
[----:B------:R-:W-:Y:S02]  /*19a0*/  ULOP3.LUT UR14, UR12, 0x10000, URZ, 0xfc, !UPT ;  /* 0x000100000c0e7892 */ /* 0x000fe4000f8efc3f */
[----:B------:R-:W-:Y:S02]  /*19b0*/  ULEA UR12, UR10, UR13, 0x9 ;  /* 0x0000000d0a0c7291 */ /* 0x000fe4000f8e483f */
[----:B------:R-:W-:Y:S01]  /*19c0*/  ULEA UR14, UR10, UR14, 0xa ;  /* 0x0000000e0a0e7291 */ /* 0x000fe2000f8e503f */
[----:B------:R-:W-:Y:S01]  /*19d0*/  UMOV UR13, 0x80000020 ;  /* 0x80000020000d7882 */ /* 0x000fe20000000000 */
[----:B------:R-:W-:Y:S01]  /*19e0*/  UMOV UR15, 0x40000040 ;  /* 0x40000040000f7882 */ /* 0x000fe20000000000 */
[----:B------:R-:W-:Y:S01]  /*19f0*/  UIADD3 UR6, UR6, 0x2, URZ ;  /* 0x0000000206067890 */ /* 0x000fe2000fffe03f */
[----:B----4-:R-:W-:-:S06]  /*1a00*/  WARPGROUP.ARRIVE ;  /* 0x00000000000079c5 */ /* 0x010fcc0000000000 */
[----:B------:R-:W-:Y:S01]  /*1a10*/  QGMMA.SP.64x128x64.F32.E4M3.E4M3 R24, gdesc[UR12], R24, UP0, R90 ;  /* 0x05e05a000c1879f3 */ /* 0x000fe2000bf00a18 */
[----:B------:R-:W-:Y:S02]  /*1a20*/  UIADD3 UR12, UR12, 0x2, URZ ;  /* 0x000000020c0c7890 */ /* 0x000fe4000fffe03f */
[----:B------:R-:W-:Y:S01]  /*1a30*/  UIADD3 UR14, UR14, 0x4, URZ ;  /* 0x000000040e0e7890 */ /* 0x000fe2000fffe03f */
[----:B------:R-:W-:Y:S01]  /*1a40*/  UMOV UR13, 0x80000020 ;  /* 0x80000020000d7882 */ /* 0x000fe20000000000 */
[----:B------:R-:W-:Y:S01]  /*1a50*/  UMOV UR15, 0x40000040 ;  /* 0x40000040000f7882 */ /* 0x000fe20000000000 */
[----:B------:R-:W-:-:S04]  /*1a60*/  UISETP.NE.AND UP0, UPT, UR6, UR19, UPT ;  /* 0x000000130600728c */ /* 0x000fc8000bf05270 */
[----:B------:R-:W-:-:S04]  /*1a70*/  USEL UR7, URZ, 0x1, UP0 ;  /* 0x000000013f077887 */ /* 0x000fc80008000000 */
[----:B------:R-:W-:-:S06]  /*1a80*/  UISETP.NE.AND UP0, UPT, UR7, URZ, UPT ;  /* 0x0000003f0700728c */ /* 0x000fcc000bf05270 */
[----:B------:R-:W-:Y:S01]  /*1a90*/  PLOP3.LUT P0, PT, PT, PT, UP0, 0x80, 0x0 ;  /* 0x000000000000781c */ /* 0x000fe20003f0f008 */
[----:B------:R-:W-:Y:S03]  /*1aa0*/  QGMMA.SP.64x128x64.F32.E4M3.E4M3 R24, gdesc[UR12], R24, R201, gsb0 ;  /* 0x05e0c9000c1879f3 */ /* 0x000fe60008000a18 */
[----:B------:R-:W-:-:S09]  /*1ab0*/  WARPGROUP.DEPBAR.LE gsb0, 0x0 ;  /* 0x00008000000079c5 */ /* 0x000fd20000010000 */
[----:B------:R-:W-:Y:S05]  /*1ac0*/  @!P0 BRA `(.L_x_19) ;  /* 0x0000000400088947 */ /* 0x000fea0003800000 */
[----:B------:R-:W-:Y:S01]  /*1ad0*/  FADD R193, R24, R193 ;  /* 0x000000c118c17221 */ /* 0x000fe20000000000 */
[----:B------:R-:W-:-:S01]  /*1ae0*/  FADD R16, R25, R16 ;  /* 0x0000001019107221 */ /* 0x000fc20000000000 */
        /* <DEDUP_REMOVED lines=62> */
[----:B------:R-:W-:-:S02]  /*1ed0*/  WARPGROUP.DEPBAR.LE gsb0, 0x0 ;  /* 0x00008000000079c5 */ /* 0x000fc40000010000 */
[----:B------:R-:W-:-:S05]  /*1ee0*/  UMOV UR6, URZ ;  /* 0x0000003f00067c82 */ /* 0x000fca0008000000 */
.L_x_19:
[----:B------:R-:W-:Y:S05]  /*1ef0*/  @!P1 BRA `(.L_x_20) ;  /* 0x0000000000049947 */ /* 0x000fea0003800000 */
[----:B------:R-:W-:Y:S01]  /*1f00*/  BPT.TRAP 0x1 ;  /* 0x000000040000795c */ /* 0x000fe20000300000 */
.L_x_20:
[----:B------:R-:W-:Y:S01]  /*1f10*/  ULEA UR7, UR11, UR18, 0x3 ;  /* 0x000000120b077291 */ /* 0x000fe2000f8e183f */
[----:B------:R-:W-:-:S03]  /*1f20*/  ISETP.GT.U32.AND P0, PT, R4, 0x1, PT ;  /* 0x000000010400780c */ /* 0x000fc60003f04070 */
[----:B------:R-:W-:-:S04]  /*1f30*/  UIADD3 UR7, UR7, 0x40, URZ ;  /* 0x0000004007077890 */ /* 0x000fc8000fffe03f */
[----:B------:R-:W-:-:S09]  /*1f40*/  UPRMT UR7, URZ, 0x654, UR7 ;  /* 0x000006543f077896 */ /* 0x000fd20008000007 */
[----:B------:R-:W-:Y:S01]  /*1f50*/  SYNCS.ARRIVE.TRANS64.RED.A1T0 RZ, [UR7], RZ ;  /* 0x000000ffffff79a7 */ /* 0x000fe20008100407 */
[----:B------:R-:W-:Y:S05]  /*1f60*/  @P0 BRA `(.L_x_21) ;  /* 0x0000000000040947 */ /* 0x000fea0003800000 */
[----:B------:R-:W-:Y:S01]  /*1f70*/  BPT.TRAP 0x1 ;  /* 0x000000040000795c */ /* 0x000fe20000300000 */
.L_x_21:
[----:B------:R-:W-:Y:S01]  /*1f80*/  UIADD3 UR10, UR10, 0x1, URZ ;  /* 0x000000010a0a7890 */ /* 0x000fe2000fffe03f */
[C---:B------:R-:W-:Y:S01]  /*1f90*/  ISETP.GT.AND P0, PT, R6.reuse, 0x1, PT ;  /* 0x000000010600780c */ /* 0x040fe20003f04270 */
[----:B------:R-:W-:Y:S01]  /*1fa0*/  UIADD3 UR11, UR11, 0x1, URZ ;  /* 0x000000010b0b7890 */ /* 0x000fe2000fffe03f */
[----:B------:R-:W-:Y:S01]  /*1fb0*/  VIADD R6, R6, 0xffffffff ;  /* 0xffffffff06067836 */ /* 0x000fe20000000000 */
[----:B------:R-:W-:Y:S02]  /*1fc0*/  UISETP.NE.AND UP1, UPT, UR10, 0x8, UPT ;  /* 0x000000080a00788c */ /* 0x000fe4000bf25270 */
[----:B------:R-:W-:Y:S02]  /*1fd0*/  UISETP.NE.AND UP2, UPT, UR11, 0x8, UPT ;  /* 0x000000080b00788c */ /* 0x000fe4000bf45270 */
[----:B------:R-:W-:Y:S02]  /*1fe0*/  USEL UR7, URZ, 0x1, UP1 ;  /* 0x000000013f077887 */ /* 0x000fe40008800000 */
[----:B------:R-:W-:-:S02]  /*1ff0*/  USEL UR10, UR10, URZ, UP1 ;  /* 0x0000003f0a0a7287 */ /* 0x000fc40008800000 */
[----:B------:R-:W-:Y:S02]  /*2000*/  USEL UR11, UR11, URZ, UP2 ;  /* 0x0000003f0b0b7287 */ /* 0x000fe40009000000 */
[----:B------:R-:W-:Y:S01]  /*2010*/  LOP3.LUT R92, R92, UR7, RZ, 0x3c, !PT ;  /* 0x000000075c5c7c12 */ /* 0x000fe2000f8e3cff */
[----:B------:R-:W-:Y:S01]  /*2020*/  UMOV UR7, 0x1 ;  /* 0x0000000100077882 */ /* 0x000fe20000000000 */
[----:B------:R-:W-:Y:S08]  /*2030*/  @P0 BRA `(.L_x_22) ;  /* 0xfffffff400d40947 */ /* 0x000ff0000383ffff */
.L_x_14:
[----:B------:R-:W4:Y:S01]  /*2040*/  LDC R90, c[0x0][0x288] ;  /* 0x0000a200ff5a7b82 */ /* 0x000f220000000800 */
[----:B------:R-:W-:Y:S01]  /*2050*/  LOP3.LUT R6, R0, 0x60, RZ, 0xc0, !PT ;  /* 0x0000006000067812 */ /* 0x000fe200078ec0ff */
[----:B------:R-:W-:Y:S01]  /*2060*/  IMAD.SHL.U32 R201, R10, 0x80, RZ ;  /* 0x000000800ac97824 */ /* 0x000fe200078e00ff */
[----:B------:R-:W-:Y:S01]  /*2070*/  SHF.R.U32.HI R7, RZ, 0x2, R0 ;  /* 0x00000002ff077819 */ /* 0x000fe20000011600 */
[----:B------:R-:W-:Y:S01]  /*2080*/  UIADD3 UR5, UR8, UR5, URZ ;  /* 0x0000000508057290 */ /* 0x000fe2000fffe03f */
[----:B------:R-:W-:Y:S01]  /*2090*/  SHF.R.U32.HI R6, RZ, 0x5, R6 ;  /* 0x00000005ff067819 */ /* 0x000fe20000011606 */
[----:B------:R-:W-:Y:S01]  /*20a0*/  UISETP.NE.AND UP0, UPT, UR6, URZ, UPT ;  /* 0x0000003f0600728c */ /* 0x000fe2000bf05270 */
[----:B------:R-:W-:Y:S01]  /*20b0*/  LOP3.LUT R7, R7, 0x7, RZ, 0xc0, !PT ;  /* 0x0000000707077812 */ /* 0x000fe200078ec0ff */
[----:B------:R-:W-:Y:S01]  /*20c0*/  ULDC UR7, c[0x0][0x284] ;  /* 0x0000a10000077ab9 */ /* 0x000fe20000000800 */
[----:B01----:R-:W-:Y:S01]  /*20d0*/  LOP3.LUT R9, R5, 0x1, RZ, 0xc0, !PT ;  /* 0x0000000105097812 */ /* 0x003fe200078ec0ff */
[C---:B------:R-:W-:Y:S01]  /*20e0*/  IMAD.SHL.U32 R22, R6.reuse, 0x10, RZ ;  /* 0x0000001006167824 */ /* 0x040fe200078e00ff */
[----:B------:R-:W-:Y:S01]  /*20f0*/  USHF.R.U32.HI UR6, URZ, 0x3, UR5 ;  /* 0x000000033f067899 */ /* 0x000fe20008011605 */
[--C-:B------:R-:W-:Y:S01]  /*2100*/  IMAD R14, R6, -0x10, -R7.reuse ;  /* 0xfffffff0060e7824 */ /* 0x100fe200078e0a07 */
[----:B------:R-:W-:Y:S01]  /*2110*/  SHF.R.U32.HI R6, RZ, 0x1, R0 ;  /* 0x00000001ff067819 */ /* 0x000fe20000011600 */
[----:B------:R-:W-:Y:S01]  /*2120*/  ULDC.64 UR10, c[0x0][0x6d0] ;  /* 0x0001b400000a7ab9 */ /* 0x000fe20000000a00 */
[----:B------:R-:W-:Y:S01]  /*2130*/  LOP3.LUT R7, R22, 0xfffffff0, R7, 0xe2, !PT ;  /* 0xfffffff016077812 */ /* 0x000fe200078ee207 */
[----:B------:R-:W-:Y:S01]  /*2140*/  IMAD R14, R9, -0x40, R14 ;  /* 0xffffffc0090e7824 */ /* 0x000fe200078e020e */
[----:B------:R-:W-:Y:S01]  /*2150*/  ULOP3.LUT UR6, UR6, 0x1, URZ, 0xc0, !UPT ;  /* 0x0000000106067892 */ /* 0x000fe2000f8ec03f */
[----:B------:R-:W-:Y:S01]  /*2160*/  IMAD.SHL.U32 R9, R8, 0x80, RZ ;  /* 0x0000008008097824 */ /* 0x000fe200078e00ff */
[----:B------:R-:W-:-:S02]  /*2170*/  LOP3.LUT R6, R7, 0x40, R6, 0xf8, !PT ;  /* 0x0000004007067812 */ /* 0x000fc400078ef806 */
[----:B------:R-:W-:Y:S01]  /*2180*/  UISETP.NE.U32.AND UP1, UPT, UR6, 0x1, UPT ;  /* 0x000000010600788c */ /* 0x000fe2000bf25070 */
[----:B------:R-:W-:Y:S02]  /*2190*/  SHF.R.S32.HI R22, RZ, 0x1f, R11 ;  /* 0x0000001fff167819 */ /* 0x000fe4000001140b */
[----:B----4-:R-:W-:Y:S01]  /*21a0*/  ISETP.GE.AND P0, PT, R201, R90, PT ;  /* 0x0000005ac900720c */ /* 0x010fe20003f06270 */
[----:B------:R-:W-:Y:S01]  /*21b0*/  UISETP.GT.U32.AND UP1, UPT, UR8, 0x7, !UP1 ;  /* 0x000000070800788c */ /* 0x000fe2000cf24070 */
[C---:B------:R-:W-:Y:S01]  /*21c0*/  IADD3 R14, -R9.reuse, UR7, R14 ;  /* 0x00000007090e7c10 */ /* 0x040fe2000fffe10e */
[----:B------:R-:W-:Y:S01]  /*21d0*/  IMAD R92, R22, UR10, RZ ;  /* 0x0000000a165c7c24 */ /* 0x000fe2000f8e02ff */
[----:B------:R-:W-:Y:S01]  /*21e0*/  ISETP.GE.OR P0, PT, R9, UR7, P0 ;  /* 0x0000000709007c0c */ /* 0x000fe20008706670 */
[----:B------:R-:W-:Y:S01]  /*21f0*/  USEL UR7, URZ, 0x1, !UP0 ;  /* 0x000000013f077887 */ /* 0x000fe2000c000000 */
[----:B------:R-:W-:Y:S01]  /*2200*/  LOP3.LUT R6, R6, R9, RZ, 0xfc, !PT ;  /* 0x0000000906067212 */ /* 0x000fe200078efcff */
[----:B------:R-:W-:Y:S01]  /*2210*/  UISETP.GT.U32.AND UP0, UPT, UR5, 0x7, UPT ;  /* 0x000000070500788c */ /* 0x000fe2000bf04070 */
[----:B------:R-:W-:Y:S01]  /*2220*/  LOP3.LUT R8, R0, 0x3, RZ, 0xc0, !PT ;  /* 0x0000000300087812 */ /* 0x000fe200078ec0ff */
[----:B------:R-:W-:Y:S01]  /*2230*/  USEL UR6, URZ, 0x1, !UP1 ;  /* 0x000000013f067887 */ /* 0x000fe2000c800000 */
[----:B------:R-:W-:Y:S01]  /*2240*/  SHF.R.S32.HI R7, RZ, 0x1f, R6 ;  /* 0x0000001fff077819 */ /* 0x000fe20000011406 */
[----:B------:R-:W-:Y:S01]  /*2250*/  UISETP.LT.U32.AND UP0, UPT, UR8, 0x8, UP0 ;  /* 0x000000080800788c */ /* 0x000fe20008701070 */
[----:B------:R-:W-:Y:S01]  /*2260*/  ISETP.NE.AND P1, PT, RZ, UR7, PT ;  /* 0x00000007ff007c0c */ /* 0x000fe2000bf25270 */
[----:B------:R-:W-:Y:S01]  /*2270*/  IMAD R90, R8, -0x2, R90 ;  /* 0xfffffffe085a7824 */ /* 0x000fe200078e025a */
[----:B------:R-:W-:Y:S01]  /*2280*/  ULOP3.LUT UR5, UR5, 0x7, URZ, 0xc0, !UPT ;  /* 0x0000000705057892 */ /* 0x000fe2000f8ec03f */
[C---:B------:R-:W-:Y:S01]  /*2290*/  IMAD R203, R11.reuse, UR11, R92 ;  /* 0x0000000b0bcb7c24 */ /* 0x040fe2000f8e025c */
[----:B------:R-:W-:Y:S01]  /*22a0*/  USEL UR9, URZ, 0x1, !UP0 ;  /* 0x000000013f097887 */ /* 0x000fe2000c000000 */
[----:B------:R-:W-:-:S03]  /*22b0*/  IMAD.WIDE.U32 R8, R11, UR10, R6 ;  /* 0x0000000a0b087c25 */ /* 0x000fc6000f8e0006 */
[----:B------:R-:W-:Y:S01]  /*22c0*/  ULOP3.LUT UR4, UR6, UR4, UR9, 0x96, !UPT ;  /* 0x0000000406047292 */ /* 0x000fe2000f8e9609 */
[----:B------:R-:W-:-:S04]  /*22d0*/  IMAD.IADD R203, R9, 0x1, R203 ;  /* 0x0000000109cb7824 */ /* 0x000fc800078e02cb */
[----:B------:R-:W-:Y:S07]  /*22e0*/  @!P1 BRA `(.L_x_23) ;  /* 0x0000000400049947 */ /* 0x000fee0003800000 */
[----:B------:R-:W-:Y:S01]  /*22f0*/  FADD R193, R24, R193 ;  /* 0x000000c118c17221 */ /* 0x000fe20000000000 */
        /* <DEDUP_REMOVED lines=63> */
[----:B------:R-:W-:-:S06]  /*26f0*/  WARPGROUP.DEPBAR.LE gsb0, 0x0 ;  /* 0x00008000000079c5 */ /* 0x000fcc0000010000 */
.L_x_23:
[----:B------:R-:W-:Y:S02]  /*2700*/  WARPGROUP.DEPBAR.LE gsb0, 0x0 ;  /* 0x00008000000079c5 */ /* 0x000fe40000010000 */
[----:B------:R-:W-:Y:S02]  /*2710*/  IMAD.MOV.U32 R24, RZ, RZ, R8 ;  /* 0x000000ffff187224 */ /* 0x000fe400078e0008 */
[----:B------:R-:W-:Y:S02]  /*2720*/  IMAD.MOV.U32 R25, RZ, RZ, R203 ;  /* 0x000000ffff197224 */ /* 0x000fe400078e00cb */
[----:B------:R-:W-:Y:S02]  /*2730*/  IMAD.IADD R9, R90, 0x1, -R201 ;  /* 0x000000015a097824 */ /* 0x000fe400078e0ac9 */
[----:B------:R-:W-:Y:S01]  /*2740*/  IMAD.MOV.U32 R8, RZ, RZ, -0x1 ;  /* 0xffffffffff087424 */ /* 0x000fe200078e00ff */
[----:B------:R-:W-:Y:S06]  /*2750*/  @P0 BRA `(.L_x_24) ;  /* 0x0000004800a00947 */ /* 0x000fec0003800000 */
[----:B------:R-:W0:Y:S01]  /*2760*/  LDC.64 R26, c[0x0][0x6c8] ;  /* 0x0001b200ff1a7b82 */ /* 0x000e220000000a00 */
[----:B------:R-:W-:Y:S01]  /*2770*/  IMAD.WIDE R28, R10, 0x80, RZ ;  /* 0x000000800a1c7825 */ /* 0x000fe200078e02ff */
[----:B---3-5:R-:W-:Y:S01]  /*2780*/  FSETP.NEU.AND P1, PT, R13, RZ, PT ;  /* 0x000000ff0d00720b */ /* 0x028fe20003f2d000 */
[----:B------:R-:W-:Y:S01]  /*2790*/  BSSY B0, `(.L_x_24) ;  /* 0x00004a4000007945 */ /* 0x000fe20003800000 */
[----:B------:R-:W-:Y:S01]  /*27a0*/  ISETP.GT.AND P0, PT, R9, RZ, PT ;  /* 0x000000ff0900720c */ /* 0x000fe20003f04270 */
[----:B------:R-:W-:-:S03]  /*27b0*/  IMAD.SHL.U32 R31, R0, 0x2, RZ ;  /* 0x00000002001f7824 */ /* 0x000fc600078e00ff */
[----:B------:R-:W-:Y:S02]  /*27c0*/  ISETP.GT.AND P5, PT, R14, RZ, P0 ;  /* 0x000000ff0e00720c */ /* 0x000fe400007a4270 */
[----:B------:R-:W-:Y:S01]  /*27d0*/  LOP3.LUT R39, R28, 0x6, R31, 0xf8, !PT ;  /* 0x000000061c277812 */ /* 0x000fe200078ef81f */
[----:B0-----:R-:W-:-:S04]  /*27e0*/  IMAD R10, R29, R26, RZ ;  /* 0x0000001a1d0a7224 */ /* 0x001fc800078e02ff */
[----:B------:R-:W-:-:S04]  /*27f0*/  IMAD.WIDE.U32 R34, R39, R26, R24 ;  /* 0x0000001a27227225 */ /* 0x000fc800078e0018 */
[----:B------:R-:W-:-:S04]  /*2800*/  IMAD R25, R39, R27, R10 ;  /* 0x0000001b27197224 */ /* 0x000fc800078e020a */
[----:B------:R-:W-:Y:S01]  /*2810*/  IMAD.IADD R43, R35, 0x1, R25 ;  /* 0x00000001232b7824 */ /* 0x000fe200078e0219 */
[----:B------:R-:W-:Y:S06]  /*2820*/  @!P1 BRA `(.L_x_25) ;  /* 0x0000003000ec9947 */ /* 0x000fec0003800000 */
[----:B------:R-:W-:Y:S01]  /*2830*/  ULDC.64 UR6, c[0x0][0x6b8] ;  /* 0x0001ae0000067ab9 */ /* 0x000fe20000000a00 */
[----:B------:R-:W-:Y:S01]  /*2840*/  ULDC.64 UR12, c[0x0][0x6b0] ;  /* 0x0001ac00000c7ab9 */ /* 0x000fe20000000a00 */
[----:B------:R-:W-:Y:S01]  /*2850*/  IMAD R22, R22, UR6, RZ ;  /* 0x0000000616167c24 */ /* 0x000fe2000f8e02ff */
[----:B------:R-:W-:Y:S01]  /*2860*/  ULDC.64 UR14, c[0x0][0x6a8] ;  /* 0x0001aa00000e7ab9 */ /* 0x000fe20000000a00 */
[C---:B------:R-:W-:Y:S01]  /*2870*/  IMAD.WIDE.U32 R30, R11.reuse, UR6, R6 ;  /* 0x000000060b1e7c25 */ /* 0x040fe2000f8e0006 */
[----:B------:R-:W0:Y:S01]  /*2880*/  LDC.64 R32, c[0x0][0x6b0] ;  /* 0x0001ac00ff207b82 */ /* 0x000e220000000a00 */
[----:B------:R-:W-:Y:S02]  /*2890*/  ULDC.64 UR10, c[0x0][0x6c0] ;  /* 0x0001b000000a7ab9 */ /* 0x000fe40000000a00 */
[----:B------:R-:W-:Y:S02]  /*28a0*/  IMAD R41, R11, UR7, R22 ;  /* 0x000000070b297c24 */ /* 0x000fe4000f8e0216 */
[----:B------:R-:W-:-:S02]  /*28b0*/  IMAD R28, R29, UR12, RZ ;  /* 0x0000000c1d1c7c24 */ /* 0x000fc4000f8e02ff */
[----:B------:R-:W-:Y:S02]  /*28c0*/  IMAD.IADD R31, R31, 0x1, R41 ;  /* 0x000000011f1f7824 */ /* 0x000fe400078e0229 */
[C---:B------:R-:W-:Y:S02]  /*28d0*/  IMAD R37, R39.reuse, UR13, R28 ;  /* 0x0000000d27257c24 */ /* 0x040fe4000f8e021c */
[----:B------:R-:W-:-:S04]  /*28e0*/  IMAD.WIDE.U32 R24, R39, UR12, R30 ;  /* 0x0000000c27187c25 */ /* 0x000fc8000f8e001e */
[----:B------:R-:W-:Y:S01]  /*28f0*/  IMAD.IADD R25, R25, 0x1, R37 ;  /* 0x0000000119197824 */ /* 0x000fe200078e0225 */
[----:B------:R-:W-:-:S04]  /*2900*/  LEA R28, P1, R24, UR14, 0x2 ;  /* 0x0000000e181c7c11 */ /* 0x000fc8000f8210ff */
[----:B------:R-:W-:-:S05]  /*2910*/  LEA.HI.X R29, R24, UR15, R25, 0x2, P1 ;  /* 0x0000000f181d7c11 */ /* 0x000fca00088f1419 */
[----:B------:R-:W3:Y:S01]  /*2920*/  @P5 LDG.E.LTC128B R10, desc[UR16][R28.64] ;  /* 0x000000101c0a5981 */ /* 0x000ee2000c1e1920 */
[----:B------:R-:W-:Y:S01]  /*2930*/  LEA R24, P1, R34, UR10, 0x2 ;  /* 0x0000000a22187c11 */ /* 0x000fe2000f8210ff */
[----:B0-----:R-:W-:Y:S01]  /*2940*/  IMAD.WIDE.U32 R32, R39, UR12, R32 ;  /* 0x0000000c27207c25 */ /* 0x001fe2000f8e0020 */
[----:B------:R-:W-:Y:S01]  /*2950*/  BSSY B1, `(.L_x_26) ;  /* 0x0000014000017945 */ /* 0x000fe20003800000 */
[----:B------:R-:W-:Y:S02]  /*2960*/  ISETP.GT.AND P0, PT, R14, 0x8, P0 ;  /* 0x000000080e00780c */ /* 0x000fe40000704270 */
[----:B------:R-:W-:Y:S01]  /*2970*/  LEA.HI.X R25, R34, UR11, R43, 0x2, P1 ;  /* 0x0000000b22197c11 */ /* 0x000fe200088f142b */
[----:B------:R-:W-:Y:S01]  /*2980*/  IMAD.IADD R43, R37, 0x1, R33 ;  /* 0x00000001252b7824 */ /* 0x000fe200078e0221 */
[----:B------:R-:W-:Y:S02]  /*2990*/  ISETP.GT.AND P1, PT, R9, 0x1, PT ;  /* 0x000000010900780c */ /* 0x000fe40003f24270 */
[----:B------:R-:W-:-:S02]  /*29a0*/  IADD3 R22, P2, R30, R32, RZ ;  /* 0x000000201e167210 */ /* 0x000fc40007f5e0ff */
[----:B------:R-:W-:Y:S02]  /*29b0*/  IADD3 R38, P4, R6, R32, RZ ;  /* 0x0000002006267210 */ /* 0x000fe40007f9e0ff */
[----:B------:R-:W-:Y:S01]  /*29c0*/  LEA R30, P6, R26, R24, 0x2 ;  /* 0x000000181a1e7211 */ /* 0x000fe200078c10ff */
[----:B------:R-:W-:Y:S01]  /*29d0*/  IMAD.X R33, R43, 0x1, R31, P2 ;  /* 0x000000012b217824 */ /* 0x000fe200010e061f */
[----:B------:R-:W-:-:S04]  /*29e0*/  LEA R32, P2, R22, UR14, 0x2 ;  /* 0x0000000e16207c11 */ /* 0x000fc8000f8410ff */
[----:B------:R-:W-:Y:S01]  /*29f0*/  LEA.HI.X R33, R22, UR15, R33, 0x2, P2 ;  /* 0x0000000f16217c11 */ /* 0x000fe200090f1421 */
[----:B---3--:R-:W-:-:S04]  /*2a00*/  FMUL R35, R10, R13 ;  /* 0x0000000d0a237220 */ /* 0x008fc80000400000 */
[----:B--2---:R-:W-:Y:S01]  /*2a10*/  FFMA R193, R193, R12, R35 ;  /* 0x0000000cc1c17223 */ /* 0x004fe20000000023 */
[----:B------:R-:W-:-:S04]  /*2a20*/  IMAD.WIDE.U32 R34, R39, UR12, R6 ;  /* 0x0000000c27227c25 */ /* 0x000fc8000f8e0006 */
[----:B------:R0:W-:Y:S01]  /*2a30*/  @P5 STG.E desc[UR16][R24.64], R193 ;  /* 0x000000c118005986 */ /* 0x0001e2000c101910 */
[----:B------:R-:W-:Y:S01]  /*2a40*/  ISETP.GT.AND P5, PT, R14, RZ, P1 ;  /* 0x000000ff0e00720c */ /* 0x000fe20000fa4270 */
[----:B------:R-:W-:Y:S02]  /*2a50*/  IMAD.IADD R35, R37, 0x1, R35 ;  /* 0x0000000125237824 */ /* 0x000fe400078e0223 */
[----:B------:R-:W-:-:S10]  /*2a60*/  IMAD.WIDE.U32 R34, R11, UR6, R34 ;  /* 0x000000060b227c25 */ /* 0x000fd4000f8e0022 */
[----:B0-----:R-:W-:Y:S05]  /*2a70*/  @!P5 BRA `(.L_x_27) ;  /* 0x000000000004d947 */ /* 0x001fea0003800000 */
[----:B------:R0:W5:Y:S02]  /*2a80*/  LDG.E.LTC128B R10, desc[UR16][R32.64] ;  /* 0x00000010200a7981 */ /* 0x000164000c1e1920 */
.L_x_27:
[----:B------:R-:W-:Y:S05]  /*2a90*/  BSYNC B1 ;  /* 0x0000000000017941 */ /* 0x000fea0003800000 */
.L_x_26:
[----:B-----5:R-:W-:Y:S01]  /*2aa0*/  FMUL R37, R10, R13 ;  /* 0x0000000d0a257220 */ /* 0x020fe20000400000 */
[----:B------:R-:W-:Y:S01]  /*2ab0*/  LEA.HI.X R31, R26, R25, R27, 0x2, P6 ;  /* 0x000000191a1f7211 */ /* 0x000fe200030f141b */
[----:B------:R-:W-:Y:S01]  /*2ac0*/  IMAD.IADD R35, R41, 0x1, R35 ;  /* 0x0000000129237824 */ /* 0x000fe200078e0223 */
[----:B------:R-:W-:Y:S01]  /*2ad0*/  LEA R36, P2, R34, UR14, 0x2 ;  /* 0x0000000e22247c11 */ /* 0x000fe2000f8410ff */
[----:B------:R-:W-:Y:S01]  /*2ae0*/  FFMA R45, R16, R12, R37 ;  /* 0x0000000c102d7223 */ /* 0x000fe20000000025 */
[----:B------:R-:W-:Y:S01]  /*2af0*/  BSSY B1, `(.L_x_28) ;  /* 0x0000007000017945 */ /* 0x000fe20003800000 */
[----:B------:R-:W-:Y:S01]  /*2b00*/  IMAD.X R39, R7, 0x1, R43, P4 ;  /* 0x0000000107277824 */ /* 0x000fe200020e062b */
[----:B------:R-:W-:Y:S01]  /*2b10*/  LEA.HI.X R37, R34, UR15, R35, 0x2, P2 ;  /* 0x0000000f22257c11 */ /* 0x000fe200090f1423 */
[----:B------:R-:W-:Y:S01]  /*2b20*/  IMAD.MOV.U32 R16, RZ, RZ, R10 ;  /* 0x000000ffff107224 */ /* 0x000fe200078e000a */
[----:B------:R1:W-:Y:S01]  /*2b30*/  @P5 STG.E desc[UR16][R30.64], R45 ;  /* 0x0000002d1e005986 */ /* 0x0003e2000c101910 */
[----:B------:R-:W-:Y:S06]  /*2b40*/  @!P0 BRA `(.L_x_29) ;  /* 0x0000000000048947 */ /* 0x000fec0003800000 */
[----:B------:R2:W5:Y:S02]  /*2b50*/  LDG.E.LTC128B R16, desc[UR16][R36.64+0x20] ;  /* 0x0000201024107981 */ /* 0x000564000c1e1920 */
.L_x_29:
[----:B------:R-:W-:Y:S05]  /*2b60*/  BSYNC B1 ;  /* 0x0000000000017941 */ /* 0x000fea0003800000 */
.L_x_28:
[----:B------:R-:W-:-:S04]  /*2b70*/  IMAD.WIDE.U32 R6, R11, UR6, R38 ;  /* 0x000000060b067c25 */ /* 0x000fc8000f8e0026 */
[----:B-----5:R-:W-:Y:S01]  /*2b80*/  FMUL R35, R16, R13 ;  /* 0x0000000d10237220 */ /* 0x020fe20000400000 */
[----:B------:R-:W-:Y:S01]  /*2b90*/  ISETP.GT.AND P1, PT, R14, 0x8, P1 ;  /* 0x000000080e00780c */ /* 0x000fe20000f24270 */
[----:B------:R-:W-:Y:S01]  /*2ba0*/  USHF.L.U64.HI UR10, UR12, 0x5, UR13 ;  /* 0x000000050c0a7899 */ /* 0x000fe2000801020d */
[----:B------:R-:W-:Y:S01]  /*2bb0*/  IMAD.IADD R7, R41, 0x1, R7 ;  /* 0x0000000129077824 */ /* 0x000fe200078e0207 */
[C---:B------:R-:W-:Y:S01]  /*2bc0*/  LEA R10, P5, R6.reuse, UR14, 0x2 ;  /* 0x0000000e060a7c11 */ /* 0x040fe2000f8a10ff */
[----:B------:R-:W-:Y:S01]  /*2bd0*/  FFMA R35, R195, R12, R35 ;  /* 0x0000000cc3237223 */ /* 0x000fe20000000023 */
[----:B------:R-:W-:Y:S01]  /*2be0*/  ISETP.GT.AND P2, PT, R9, 0x8, PT ;  /* 0x000000080900780c */ /* 0x000fe20003f44270 */
[----:B------:R-:W-:Y:S01]  /*2bf0*/  USHF.L.U32 UR9, UR12, 0x5, URZ ;  /* 0x000000050c097899 */ /* 0x000fe2000800063f */
[----:B------:R-:W-:Y:S01]  /*2c00*/  LEA.HI.X R11, R6, UR15, R7, 0x2, P5 ;  /* 0x0000000f060b7c11 */ /* 0x000fe2000a8f1407 */
[----:B------:R-:W-:Y:S01]  /*2c10*/  @P0 IMAD.MOV.U32 R6, RZ, RZ, R24 ;  /* 0x000000ffff060224 */ /* 0x000fe200078e0018 */
[----:B------:R-:W-:Y:S01]  /*2c20*/  BSSY B1, `(.L_x_30) ;  /* 0x0000006000017945 */ /* 0x000fe20003800000 */
[----:B------:R-:W-:Y:S01]  /*2c30*/  @P0 IMAD.MOV.U32 R7, RZ, RZ, R25 ;  /* 0x000000ffff070224 */ /* 0x000fe200078e0019 */
[----:B------:R-:W-:-:S04]  /*2c40*/  ISETP.GT.AND P4, PT, R14, RZ, P2 ;  /* 0x000000ff0e00720c */ /* 0x000fc80001784270 */
[----:B------:R3:W-:Y:S01]  /*2c50*/  @P0 STG.E desc[UR16][R6.64+0x20], R35 ;  /* 0x0000202306000986 */ /* 0x0007e2000c101910 */
[----:B------:R-:W-:Y:S08]  /*2c60*/  @!P1 BRA `(.L_x_31) ;  /* 0x0000000000049947 */ /* 0x000ff00003800000 */
[----:B------:R4:W5:Y:S02]  /*2c70*/  LDG.E.LTC128B R16, desc[UR16][R10.64+0x20] ;  /* 0x000020100a107981 */ /* 0x000964000c1e1920 */
.L_x_31:
[----:B------:R-:W-:Y:S05]  /*2c80*/  BSYNC B1 ;  /* 0x0000000000017941 */ /* 0x000fea0003800000 */
.L_x_30:
[----:B---3-5:R-:W-:Y:S01]  /*2c90*/  FMUL R7, R16, R13 ;  /* 0x0000000d10077220 */ /* 0x028fe20000400000 */
[----:B------:R-:W-:Y:S01]  /*2ca0*/  IADD3 R34, P0, R28, UR9, RZ ;  /* 0x000000091c227c10 */ /* 0x000fe2000ff1e0ff */
[----:B----4-:R-:W-:Y:S02]  /*2cb0*/  @P1 IMAD.MOV.U32 R10, RZ, RZ, R30 ;  /* 0x000000ffff0a1224 */ /* 0x010fe400078e001e */
[----:B------:R-:W-:Y:S01]  /*2cc0*/  FFMA R39, R18, R12, R7 ;  /* 0x0000000c12277223 */ /* 0x000fe20000000007 */
[----:B------:R-:W-:Y:S01]  /*2cd0*/  IMAD.MOV.U32 R18, RZ, RZ, R16 ;  /* 0x000000ffff127224 */ /* 0x000fe200078e0010 */
[----:B------:R-:W-:Y:S01]  /*2ce0*/  IADD3.X R35, R29, UR10, RZ, P0, !PT ;  /* 0x0000000a1d237c10 */ /* 0x000fe200087fe4ff */
[----:B------:R-:W-:-:S05]  /*2cf0*/  @P1 IMAD.MOV.U32 R11, RZ, RZ, R31 ;  /* 0x000000ffff0b1224 */ /* 0x000fca00078e001f */
[----:B------:R3:W-:Y:S04]  /*2d00*/  @P1 STG.E desc[UR16][R10.64+0x20], R39 ;  /* 0x000020270a001986 */ /* 0x0007e8000c101910 */
[----:B------:R-:W4:Y:S01]  /*2d10*/  @P4 LDG.E.LTC128B R18, desc[UR16][R34.64] ;  /* 0x0000001022124981 */ /* 0x000f22000c1e1920 */
[C---:B------:R-:W-:Y:S01]  /*2d20*/  IMAD.SHL.U32 R6, R26.reuse, 0x20, RZ ;  /* 0x000000201a067824 */ /* 0x040fe200078e00ff */
[----:B------:R-:W-:Y:S01]  /*2d30*/  SHF.L.U64.HI R7, R26, 0x5, R27 ;  /* 0x000000051a077819 */ /* 0x000fe2000001021b */
[----:B------:R-:W-:Y:S01]  /*2d40*/  BSSY B1, `(.L_x_32) ;  /* 0x000000c000017945 */ /* 0x000fe20003800000 */
[----:B------:R-:W-:Y:S02]  /*2d50*/  ISETP.GT.AND P0, PT, R9, 0x9, PT ;  /* 0x000000090900780c */ /* 0x000fe40003f04270 */
[----:B------:R-:W-:-:S02]  /*2d60*/  IADD3 R26, P5, R6, R24, RZ ;  /* 0x00000018061a7210 */ /* 0x000fc40007fbe0ff */
[----:B------:R-:W-:-:S03]  /*2d70*/  ISETP.GT.AND P1, PT, R14, RZ, P0 ;  /* 0x000000ff0e00720c */ /* 0x000fc60000724270 */
[----:B------:R-:W-:Y:S01]  /*2d80*/  IMAD.X R27, R7, 0x1, R25, P5 ;  /* 0x00000001071b7824 */ /* 0x000fe200028e0619 */
[----:B--2---:R-:W-:-:S04]  /*2d90*/  IADD3 R36, P5, R32, UR9, RZ ;  /* 0x0000000920247c10 */ /* 0x004fc8000ffbe0ff */
[----:B------:R-:W-:Y:S01]  /*2da0*/  IADD3.X R37, R33, UR10, RZ, P5, !PT ;  /* 0x0000000a21257c10 */ /* 0x000fe2000affe4ff */
[----:B----4-:R-:W-:-:S04]  /*2db0*/  FMUL R16, R18, R13 ;  /* 0x0000000d12107220 */ /* 0x010fc80000400000 */
[----:B------:R-:W-:-:S05]  /*2dc0*/  FFMA R197, R197, R12, R16 ;  /* 0x0000000cc5c57223 */ /* 0x000fca0000000010 */
[----:B------:R3:W-:Y:S01]  /*2dd0*/  @P4 STG.E desc[UR16][R26.64], R197 ;  /* 0x000000c51a004986 */ /* 0x0007e2000c101910 */
[----:B------:R-:W-:Y:S05]  /*2de0*/  @!P1 BRA `(.L_x_33) ;  /* 0x0000000000049947 */ /* 0x000fea0003800000 */
[----:B------:R2:W5:Y:S02]  /*2df0*/  LDG.E.LTC128B R18, desc[UR16][R36.64] ;  /* 0x0000001024127981 */ /* 0x000564000c1e1920 */
.L_x_33:
[----:B------:R-:W-:Y:S05]  /*2e00*/  BSYNC B1 ;  /* 0x0000000000017941 */ /* 0x000fea0003800000 */
.L_x_32:
[----:B------:R-:W-:Y:S01]  /*2e10*/  UIADD3 UR6, UP0, UR9, 0x20, URZ ;  /* 0x0000002009067890 */ /* 0x000fe2000ff1e03f */
[----:B------:R-:W-:Y:S01]  /*2e20*/  ISETP.GT.AND P2, PT, R14, 0x8, P2 ;  /* 0x000000080e00780c */ /* 0x000fe20001744270 */
[----:B---3-5:R-:W-:Y:S01]  /*2e30*/  FMUL R11, R18, R13 ;  /* 0x0000000d120b7220 */ /* 0x028fe20000400000 */
[----:B------:R-:W-:Y:S01]  /*2e40*/  IADD3 R38, P4, R6, R30, RZ ;  /* 0x0000001e06267210 */ /* 0x000fe20007f9e0ff */
[----:B------:R-:W-:Y:S02]  /*2e50*/  UIADD3.X UR7, URZ, UR10, URZ, UP0, !UPT ;  /* 0x0000000a3f077290 */ /* 0x000fe400087fe43f */
[----:B------:R-:W-:Y:S01]  /*2e60*/  IADD3 R28, P5, R28, UR6, RZ ;  /* 0x000000061c1c7c10 */ /* 0x000fe2000ffbe0ff */
[----:B------:R-:W-:Y:S01]  /*2e70*/  FFMA R41, R20, R12, R11 ;  /* 0x0000000c14297223 */ /* 0x000fe2000000000b */
[----:B------:R-:W-:Y:S02]  /*2e80*/  IMAD.X R39, R7, 0x1, R31, P4 ;  /* 0x0000000107277824 */ /* 0x000fe400020e061f */
[----:B------:R-:W-:-:S03]  /*2e90*/  IADD3.X R29, R29, UR7, RZ, P5, !PT ;  /* 0x000000071d1d7c10 */ /* 0x000fc6000affe4ff */
[----:B------:R3:W-:Y:S04]  /*2ea0*/  @P1 STG.E desc[UR16][R38.64], R41 ;  /* 0x0000002926001986 */ /* 0x0007e8000c101910 */
[----:B------:R-:W4:Y:S01]  /*2eb0*/  @P2 LDG.E.LTC128B R18, desc[UR16][R28.64] ;  /* 0x000000101c122981 */ /* 0x000f22000c1e1920 */
[----:B------:R-:W-:Y:S01]  /*2ec0*/  IADD3 R11, P1, R6, 0x20, RZ ;  /* 0x00000020060b7810 */ /* 0x000fe20007f3e0ff */
[----:B------:R-:W-:Y:S01]  /*2ed0*/  BSSY B1, `(.L_x_34) ;  /* 0x000000c000017945 */ /* 0x000fe20003800000 */
[----:B------:R-:W-:Y:S02]  /*2ee0*/  ISETP.GT.AND P4, PT, R14, 0x8, P0 ;  /* 0x000000080e00780c */ /* 0x000fe40000784270 */
[----:B------:R-:W-:Y:S01]  /*2ef0*/  IADD3 R24, P5, R11, R24, RZ ;  /* 0x000000180b187210 */ /* 0x000fe20007fbe0ff */
[----:B------:R-:W-:Y:S01]  /*2f00*/  IMAD.X R10, RZ, RZ, R7, P1 ;  /* 0x000000ffff0a7224 */ /* 0x000fe200008e0607 */
[----:B0-----:R-:W-:-:S03]  /*2f10*/  IADD3 R32, P0, R32, UR6, RZ ;  /* 0x0000000620207c10 */ /* 0x001fc6000ff1e0ff */
[----:B------:R-:W-:Y:S01]  /*2f20*/  IMAD.X R25, R10, 0x1, R25, P5 ;  /* 0x000000010a197824 */ /* 0x000fe200028e0619 */
[----:B------:R-:W-:Y:S01]  /*2f30*/  IADD3.X R33, R33, UR7, RZ, P0, !PT ;  /* 0x0000000721217c10 */ /* 0x000fe200087fe4ff */
[----:B----4-:R-:W-:-:S04]  /*2f40*/  FMUL R16, R18, R13 ;  /* 0x0000000d12107220 */ /* 0x010fc80000400000 */
[----:B------:R-:W-:-:S05]  /*2f50*/  FFMA R199, R199, R12, R16 ;  /* 0x0000000cc7c77223 */ /* 0x000fca0000000010 */
[----:B------:R3:W-:Y:S01]  /*2f60*/  @P2 STG.E desc[UR16][R24.64], R199 ;  /* 0x000000c718002986 */ /* 0x0007e2000c101910 */
[----:B------:R-:W-:Y:S05]  /*2f70*/  @!P4 BRA `(.L_x_35) ;  /* 0x000000000004c947 */ /* 0x000fea0003800000 */
[----:B------:R0:W5:Y:S02]  /*2f80*/  LDG.E.LTC128B R18, desc[UR16][R32.64] ;  /* 0x0000001020127981 */ /* 0x000164000c1e1920 */
.L_x_35:
[----:B------:R-:W-:Y:S05]  /*2f90*/  BSYNC B1 ;  /* 0x0000000000017941 */ /* 0x000fea0003800000 */
.L_x_34:
[----:B---3--:R-:W-:Y:S01]  /*2fa0*/  IADD3 R24, P2, R11, R30, RZ ;  /* 0x0000001e0b187210 */ /* 0x008fe20007f5e0ff */
[----:B-----5:R-:W-:Y:S01]  /*2fb0*/  FMUL R16, R18, R13 ;  /* 0x0000000d12107220 */ /* 0x020fe20000400000 */
[C---:B------:R-:W-:Y:S01]  /*2fc0*/  ISETP.GT.AND P1, PT, R9.reuse, 0x10, PT ;  /* 0x000000100900780c */ /* 0x040fe20003f24270 */
[----:B------:R-:W-:Y:S01]  /*2fd0*/  BSSY B1, `(.L_x_36) ;  /* 0x000000b000017945 */ /* 0x000fe20003800000 */
[----:B------:R-:W-:Y:S01]  /*2fe0*/  ISETP.GT.AND P0, PT, R9, 0x11, PT ;  /* 0x000000110900780c */ /* 0x000fe20003f04270 */
[----:B------:R-:W-:Y:S01]  /*2ff0*/  FFMA R191, R191, R12, R16 ;  /* 0x0000000cbfbf7223 */ /* 0x000fe20000000010 */
[----:B------:R-:W-:Y:S01]  /*3000*/  IMAD.X R25, R10, 0x1, R31, P2 ;  /* 0x000000010a197824 */ /* 0x000fe200010e061f */
[----:B------:R-:W-:Y:S02]  /*3010*/  ISETP.GT.AND P5, PT, R14, RZ, P1 ;  /* 0x000000ff0e00720c */ /* 0x000fe40000fa4270 */
[----:B------:R-:W-:Y:S02]  /*3020*/  IADD3 R28, P2, R34, UR9, RZ ;  /* 0x00000009221c7c10 */ /* 0x000fe4000ff5e0ff */
[----:B------:R3:W-:Y:S01]  /*3030*/  @P4 STG.E desc[UR16][R24.64], R191 ;  /* 0x000000bf18004986 */ /* 0x0007e2000c101910 */
[----:B-1----:R-:W-:-:S02]  /*3040*/  IADD3 R30, P6, R26, R6, RZ ;  /* 0x000000061a1e7210 */ /* 0x002fc40007fde0ff */
[----:B------:R-:W-:-:S06]  /*3050*/  IADD3.X R29, R35, UR10, RZ, P2, !PT ;  /* 0x0000000a231d7c10 */ /* 0x000fcc00097fe4ff */
[----:B------:R-:W-:Y:S05]  /*3060*/  @!P5 BRA `(.L_x_37) ;  /* 0x000000000004d947 */ /* 0x000fea0003800000 */
[----:B------:R1:W5:Y:S02]  /*3070*/  LDG.E.LTC128B R18, desc[UR16][R28.64] ;  /* 0x000000101c127981 */ /* 0x000364000c1e1920 */
.L_x_37:
[----:B------:R-:W-:Y:S05]  /*3080*/  BSYNC B1 ;  /* 0x0000000000017941 */ /* 0x000fea0003800000 */
.L_x_36:
[----:B-----5:R-:W-:Y:S01]  /*3090*/  FMUL R16, R18, R13 ;  /* 0x0000000d12107220 */ /* 0x020fe20000400000 */
[----:B------:R-:W-:Y:S01]  /*30a0*/  IMAD.X R31, R27, 0x1, R7, P6 ;  /* 0x000000011b1f7824 */ /* 0x000fe200030e0607 */
[----:B------:R-:W-:Y:S01]  /*30b0*/  ISETP.GT.AND P2, PT, R14, RZ, P0 ;  /* 0x000000ff0e00720c */ /* 0x000fe20000744270 */
[----:B------:R-:W-:Y:S01]  /*30c0*/  BSSY B1, `(.L_x_38) ;  /* 0x0000008000017945 */ /* 0x000fe20003800000 */
[----:B------:R-:W-:Y:S01]  /*30d0*/  FFMA R189, R189, R12, R16 ;  /* 0x0000000cbdbd7223 */ /* 0x000fe20000000010 */
[----:B---3--:R-:W-:Y:S02]  /*30e0*/  IADD3 R24, P6, R36, UR9, RZ ;  /* 0x0000000924187c10 */ /* 0x008fe4000ffde0ff */
[----:B0-----:R-:W-:Y:S02]  /*30f0*/  IADD3 R32, P4, R38, R6, RZ ;  /* 0x0000000626207210 */ /* 0x001fe40007f9e0ff */
[----:B------:R0:W-:Y:S01]  /*3100*/  @P5 STG.E desc[UR16][R30.64], R189 ;  /* 0x000000bd1e005986 */ /* 0x0001e2000c101910 */
[----:B------:R-:W-:-:S05]  /*3110*/  IADD3.X R25, R37, UR10, RZ, P6, !PT ;  /* 0x0000000a25197c10 */ /* 0x000fca000b7fe4ff */
[----:B------:R-:W-:Y:S05]  /*3120*/  @!P2 BRA `(.L_x_39) ;  /* 0x000000000004a947 */ /* 0x000fea0003800000 */
[----:B------:R3:W5:Y:S02]  /*3130*/  LDG.E.LTC128B R18, desc[UR16][R24.64] ;  /* 0x0000001018127981 */ /* 0x000764000c1e1920 */
.L_x_39:
[----:B------:R-:W-:Y:S05]  /*3140*/  BSYNC B1 ;  /* 0x0000000000017941 */ /* 0x000fea0003800000 */
.L_x_38:
[----:B-----5:R-:W-:Y:S01]  /*3150*/  FMUL R16, R18, R13 ;  /* 0x0000000d12107220 */ /* 0x020fe20000400000 */
[----:B------:R-:W-:Y:S01]  /*3160*/  IMAD.X R33, R39, 0x1, R7, P4 ;  /* 0x0000000127217824 */ /* 0x000fe200020e0607 */
[----:B------:R-:W-:Y:S01]  /*3170*/  ISETP.GT.AND P1, PT, R14, 0x8, P1 ;  /* 0x000000080e00780c */ /* 0x000fe20000f24270 */
[----:B------:R-:W-:Y:S01]  /*3180*/  BSSY B1, `(.L_x_40) ;  /* 0x0000008000017945 */ /* 0x000fe20003800000 */
[----:B------:R-:W-:Y:S01]  /*3190*/  FFMA R187, R187, R12, R16 ;  /* 0x0000000cbbbb7223 */ /* 0x000fe20000000010 */
[----:B------:R-:W-:Y:S02]  /*31a0*/  IADD3 R34, P4, R34, UR6, RZ ;  /* 0x0000000622227c10 */ /* 0x000fe4000ff9e0ff */
[----:B------:R-:W-:Y:S02]  /*31b0*/  IADD3 R40, P5, R11, R26, RZ ;  /* 0x0000001a0b287210 */ /* 0x000fe40007fbe0ff */
[----:B------:R4:W-:Y:S01]  /*31c0*/  @P2 STG.E desc[UR16][R32.64], R187 ;  /* 0x000000bb20002986 */ /* 0x0009e2000c101910 */
[----:B------:R-:W-:-:S05]  /*31d0*/  IADD3.X R35, R35, UR7, RZ, P4, !PT ;  /* 0x0000000723237c10 */ /* 0x000fca000a7fe4ff */
[----:B------:R-:W-:Y:S05]  /*31e0*/  @!P1 BRA `(.L_x_41) ;  /* 0x0000000000049947 */ /* 0x000fea0003800000 */
[----:B------:R0:W5:Y:S02]  /*31f0*/  LDG.E.LTC128B R18, desc[UR16][R34.64] ;  /* 0x0000001022127981 */ /* 0x000164000c1e1920 */
.L_x_41:
[----:B------:R-:W-:Y:S05]  /*3200*/  BSYNC B1 ;  /* 0x0000000000017941 */ /* 0x000fea0003800000 */
.L_x_40:
[----:B-----5:R-:W-:Y:S01]  /*3210*/  FMUL R16, R18, R13 ;  /* 0x0000000d12107220 */ /* 0x020fe20000400000 */
[----:B------:R-:W-:Y:S01]  /*3220*/  IMAD.X R41, R10, 0x1, R27, P5 ;  /* 0x000000010a297824 */ /* 0x000fe200028e061b */
[----:B------:R-:W-:Y:S01]  /*3230*/  ISETP.GT.AND P2, PT, R14, 0x8, P0 ;  /* 0x000000080e00780c */ /* 0x000fe20000744270 */
[----:B------:R-:W-:Y:S01]  /*3240*/  BSSY B1, `(.L_x_42) ;  /* 0x0000007000017945 */ /* 0x000fe20003800000 */
[----:B------:R-:W-:Y:S01]  /*3250*/  FFMA R185, R185, R12, R16 ;  /* 0x0000000cb9b97223 */ /* 0x000fe20000000010 */
[----:B------:R-:W-:-:S04]  /*3260*/  IADD3 R26, P0, R36, UR6, RZ ;  /* 0x00000006241a7c10 */ /* 0x000fc8000ff1e0ff */
[----:B------:R0:W-:Y:S01]  /*3270*/  @P1 STG.E desc[UR16][R40.64], R185 ;  /* 0x000000b928001986 */ /* 0x0001e2000c101910 */
[----:B------:R-:W-:-:S05]  /*3280*/  IADD3.X R27, R37, UR7, RZ, P0, !PT ;  /* 0x00000007251b7c10 */ /* 0x000fca00087fe4ff */
[----:B------:R-:W-:Y:S05]  /*3290*/  @!P2 BRA `(.L_x_43) ;  /* 0x000000000004a947 */ /* 0x000fea0003800000 */
[----:B------:R0:W5:Y:S02]  /*32a0*/  LDG.E.LTC128B R18, desc[UR16][R26.64] ;  /* 0x000000101a127981 */ /* 0x000164000c1e1920 */
.L_x_43:
[----:B------:R-:W-:Y:S05]  /*32b0*/  BSYNC B1 ;  /* 0x0000000000017941 */ /* 0x000fea0003800000 */
.L_x_42:
[----:B0-----:R-:W-:Y:S01]  /*32c0*/  IADD3 R26, P5, R11, R38, RZ ;  /* 0x000000260b1a7210 */ /* 0x001fe20007fbe0ff */
[----:B-----5:R-:W-:Y:S01]  /*32d0*/  FMUL R16, R18, R13 ;  /* 0x0000000d12107220 */ /* 0x020fe20000400000 */
[----:B------:R-:W-:Y:S01]  /*32e0*/  ISETP.GT.AND P1, PT, R9, 0x18, PT ;  /* 0x000000180900780c */ /* 0x000fe20003f24270 */
[----:B------:R-:W-:Y:S01]  /*32f0*/  BSSY B1, `(.L_x_44) ;  /* 0x000000b000017945 */ /* 0x000fe20003800000 */
[----:B------:R-:W-:Y:S01]  /*3300*/  IADD3 R34, P6, R28, UR9, RZ ;  /* 0x000000091c227c10 */ /* 0x000fe2000ffde0ff */
[----:B------:R-:W-:Y:S01]  /*3310*/  FFMA R183, R183, R12, R16 ;  /* 0x0000000cb7b77223 */ /* 0x000fe20000000010 */
[----:B------:R-:W-:Y:S01]  /*3320*/  IMAD.X R27, R10, 0x1, R39, P5 ;  /* 0x000000010a1b7824 */ /* 0x000fe200028e0627 */
[----:B------:R-:W-:Y:S02]  /*3330*/  ISETP.GT.AND P4, PT, R14, RZ, P1 ;  /* 0x000000ff0e00720c */ /* 0x000fe40000f84270 */
[----:B------:R-:W-:Y:S02]  /*3340*/  ISETP.GT.AND P0, PT, R9, 0x19, PT ;  /* 0x000000190900780c */ /* 0x000fe40003f04270 */
[----:B------:R0:W-:Y:S01]  /*3350*/  @P2 STG.E desc[UR16][R26.64], R183 ;  /* 0x000000b71a002986 */ /* 0x0001e2000c101910 */
[----:B--2---:R-:W-:-:S02]  /*3360*/  IADD3 R36, P5, R30, R6, RZ ;  /* 0x000000061e247210 */ /* 0x004fc40007fbe0ff */
[----:B------:R-:W-:-:S06]  /*3370*/  IADD3.X R35, R29, UR10, RZ, P6, !PT ;  /* 0x0000000a1d237c10 */ /* 0x000fcc000b7fe4ff */
[----:B------:R-:W-:Y:S05]  /*3380*/  @!P4 BRA `(.L_x_45) ;  /* 0x000000000004c947 */ /* 0x000fea0003800000 */
[----:B------:R2:W5:Y:S02]  /*3390*/  LDG.E.LTC128B R18, desc[UR16][R34.64] ;  /* 0x0000001022127981 */ /* 0x000564000c1e1920 */
.L_x_45:
[----:B------:R-:W-:Y:S05]  /*33a0*/  BSYNC B1 ;  /* 0x0000000000017941 */ /* 0x000fea0003800000 */
.L_x_44:
[----:B-----5:R-:W-:Y:S01]  /*33b0*/  FMUL R16, R18, R13 ;  /* 0x0000000d12107220 */ /* 0x020fe20000400000 */
[----:B------:R-:W-:Y:S01]  /*33c0*/  IMAD.X R37, R31, 0x1, R7, P5 ;  /* 0x000000011f257824 */ /* 0x000fe200028e0607 */
[----:B------:R-:W-:Y:S01]  /*33d0*/  ISETP.GT.AND P2, PT, R14, RZ, P0 ;  /* 0x000000ff0e00720c */ /* 0x000fe20000744270 */
[----:B------:R-:W-:Y:S01]  /*33e0*/  BSSY B1, `(.L_x_46) ;  /* 0x0000008000017945 */ /* 0x000fe20003800000 */
[----:B------:R-:W-:Y:S01]  /*33f0*/  FFMA R181, R181, R12, R16 ;  /* 0x0000000cb5b57223 */ /* 0x000fe20000000010 */
[----:B0-----:R-:W-:Y:S02]  /*3400*/  IADD3 R26, P6, R24, UR9, RZ ;  /* 0x00000009181a7c10 */ /* 0x001fe4000ffde0ff */
[----:B------:R-:W-:Y:S02]  /*3410*/  IADD3 R38, P5, R32, R6, RZ ;  /* 0x0000000620267210 */ /* 0x000fe40007fbe0ff */
[----:B------:R0:W-:Y:S01]  /*3420*/  @P4 STG.E desc[UR16][R36.64], R181 ;  /* 0x000000b524004986 */ /* 0x0001e2000c101910 */
[----:B------:R-:W-:-:S05]  /*3430*/  IADD3.X R27, R25, UR10, RZ, P6, !PT ;  /* 0x0000000a191b7c10 */ /* 0x000fca000b7fe4ff */
[----:B------:R-:W-:Y:S05]  /*3440*/  @!P2 BRA `(.L_x_47) ;  /* 0x000000000004a947 */ /* 0x000fea0003800000 */
[----:B------:R0:W5:Y:S02]  /*3450*/  LDG.E.LTC128B R18, desc[UR16][R26.64] ;  /* 0x000000101a127981 */ /* 0x000164000c1e1920 */
.L_x_47:
[----:B------:R-:W-:Y:S05]  /*3460*/  BSYNC B1 ;  /* 0x0000000000017941 */ /* 0x000fea0003800000 */
.L_x_46:
[----:B-----5:R-:W-:Y:S01]  /*3470*/  FMUL R16, R18, R13 ;  /* 0x0000000d12107220 */ /* 0x020fe20000400000 */
[----:B------:R-:W-:Y:S01]  /*3480*/  IMAD.X R39, R33, 0x1, R7, P5 ;  /* 0x0000000121277824 */ /* 0x000fe200028e0607 */
[----:B------:R-:W-:Y:S01]  /*3490*/  ISETP.GT.AND P1, PT, R14, 0x8, P1 ;  /* 0x000000080e00780c */ /* 0x000fe20000f24270 */
[----:B------:R-:W-:Y:S01]  /*34a0*/  BSSY B1, `(.L_x_48) ;  /* 0x0000008000017945 */ /* 0x000fe20003800000 */
[----:B------:R-:W-:Y:S01]  /*34b0*/  FFMA R177, R177, R12, R16 ;  /* 0x0000000cb1b17223 */ /* 0x000fe20000000010 */
[----:B-1----:R-:W-:Y:S02]  /*34c0*/  IADD3 R28, P4, R28, UR6, RZ ;  /* 0x000000061c1c7c10 */ /* 0x002fe4000ff9e0ff */
[----:B------:R-:W-:Y:S02]  /*34d0*/  IADD3 R40, P5, R30, R11, RZ ;  /* 0x0000000b1e287210 */ /* 0x000fe40007fbe0ff */
[----:B------:R1:W-:Y:S01]  /*34e0*/  @P2 STG.E desc[UR16][R38.64], R177 ;  /* 0x000000b126002986 */ /* 0x0003e2000c101910 */
[----:B------:R-:W-:-:S05]  /*34f0*/  IADD3.X R29, R29, UR7, RZ, P4, !PT ;  /* 0x000000071d1d7c10 */ /* 0x000fca000a7fe4ff */
[----:B------:R-:W-:Y:S05]  /*3500*/  @!P1 BRA `(.L_x_49) ;  /* 0x0000000000049947 */ /* 0x000fea0003800000 */
[----:B------:R0:W5:Y:S02]  /*3510*/  LDG.E.LTC128B R18, desc[UR16][R28.64] ;  /* 0x000000101c127981 */ /* 0x000164000c1e1920 */
.L_x_49:
[----:B------:R-:W-:Y:S05]  /*3520*/  BSYNC B1 ;  /* 0x0000000000017941 */ /* 0x000fea0003800000 */
.L_x_48:
[----:B-----5:R-:W-:Y:S01]  /*3530*/  FMUL R16, R18, R13 ;  /* 0x0000000d12107220 */ /* 0x020fe20000400000 */
[----:B------:R-:W-:Y:S01]  /*3540*/  IMAD.X R41, R31, 0x1, R10, P5 ;  /* 0x000000011f297824 */ /* 0x000fe200028e060a */
[----:B------:R-:W-:Y:S01]  /*3550*/  ISETP.GT.AND P2, PT, R14, 0x8, P0 ;  /* 0x000000080e00780c */ /* 0x000fe20000744270 */
[----:B------:R-:W-:Y:S01]  /*3560*/  BSSY B1, `(.L_x_50) ;  /* 0x0000007000017945 */ /* 0x000fe20003800000 */
[----:B------:R-:W-:Y:S01]  /*3570*/  FFMA R179, R179, R12, R16 ;  /* 0x0000000cb3b37223 */ /* 0x000fe20000000010 */
[----:B---3--:R-:W-:-:S04]  /*3580*/  IADD3 R24, P0, R24, UR6, RZ ;  /* 0x0000000618187c10 */ /* 0x008fc8000ff1e0ff */
[----:B------:R3:W-:Y:S01]  /*3590*/  @P1 STG.E desc[UR16][R40.64], R179 ;  /* 0x000000b328001986 */ /* 0x0007e2000c101910 */
[----:B------:R-:W-:-:S05]  /*35a0*/  IADD3.X R25, R25, UR7, RZ, P0, !PT ;  /* 0x0000000719197c10 */ /* 0x000fca00087fe4ff */
[----:B------:R-:W-:Y:S05]  /*35b0*/  @!P2 BRA `(.L_x_51) ;  /* 0x000000000004a947 */ /* 0x000fea0003800000 */
[----:B------:R0:W5:Y:S02]  /*35c0*/  LDG.E.LTC128B R18, desc[UR16][R24.64] ;  /* 0x0000001018127981 */ /* 0x000164000c1e1920 */
.L_x_51:
[----:B------:R-:W-:Y:S05]  /*35d0*/  BSYNC B1 ;  /* 0x0000000000017941 */ /* 0x000fea0003800000 */
.L_x_50:
        /* <DEDUP_REMOVED lines=10> */
[----:B------:R-:W-:-:S02]  /*3680*/  IADD3 R30, P5, R36, R6, RZ ;  /* 0x00000006241e7210 */ /* 0x000fc40007fbe0ff */
[----:B------:R-:W-:-:S06]  /*3690*/  IADD3.X R29, R35, UR10, RZ, P6, !PT ;  /* 0x0000000a231d7c10 */ /* 0x000fcc000b7fe4ff */
[----:B------:R-:W-:Y:S05]  /*36a0*/  @!P4 BRA `(.L_x_53) ;  /* 0x000000000004c947 */ /* 0x000fea0003800000 */
[----:B------:R0:W5:Y:S02]  /*36b0*/  LDG.E.LTC128B R18, desc[UR16][R28.64] ;  /* 0x000000101c127981 */ /* 0x000164000c1e1920 */
.L_x_53:
[----:B------:R-:W-:Y:S05]  /*36c0*/  BSYNC B1 ;  /* 0x0000000000017941 */ /* 0x000fea0003800000 */
.L_x_52:
[----:B-----5:R-:W-:Y:S01]  /*36d0*/  FMUL R16, R18, R13 ;  /* 0x0000000d12107220 */ /* 0x020fe20000400000 */
[----:B------:R-:W-:Y:S01]  /*36e0*/  IMAD.X R31, R37, 0x1, R7, P5 ;  /* 0x00000001251f7824 */ /* 0x000fe200028e0607 */
[----:B------:R-:W-:Y:S01]  /*36f0*/  ISETP.GT.AND P2, PT, R14, RZ, P0 ;  /* 0x000000ff0e00720c */ /* 0x000fe20000744270 */
[----:B------:R-:W-:Y:S01]  /*3700*/  BSSY B1, `(.L_x_54) ;  /* 0x0000008000017945 */ /* 0x000fe20003800000 */
[----:B------:R-:W-:Y:S01]  /*3710*/  FFMA R175, R175, R12, R16 ;  /* 0x0000000cafaf7223 */ /* 0x000fe20000000010 */
[----:B0-----:R-:W-:Y:S02]  /*3720*/  IADD3 R24, P6, R26, UR9, RZ ;  /* 0x000000091a187c10 */ /* 0x001fe4000ffde0ff */
[----:B----4-:R-:W-:Y:S02]  /*3730*/  IADD3 R32, P5, R38, R6, RZ ;  /* 0x0000000626207210 */ /* 0x010fe40007fbe0ff */
[----:B------:R0:W-:Y:S01]  /*3740*/  @P4 STG.E desc[UR16][R30.64], R175 ;  /* 0x000000af1e004986 */ /* 0x0001e2000c101910 */
[----:B------:R-:W-:-:S05]  /*3750*/  IADD3.X R25, R27, UR10, RZ, P6, !PT ;  /* 0x0000000a1b197c10 */ /* 0x000fca000b7fe4ff */
[----:B------:R-:W-:Y:S05]  /*3760*/  @!P2 BRA `(.L_x_55) ;  /* 0x000000000004a947 */ /* 0x000fea0003800000 */
[----:B------:R4:W5:Y:S02]  /*3770*/  LDG.E.LTC128B R18, desc[UR16][R24.64] ;  /* 0x0000001018127981 */ /* 0x000964000c1e1920 */
.L_x_55:
[----:B------:R-:W-:Y:S05]  /*3780*/  BSYNC B1 ;  /* 0x0000000000017941 */ /* 0x000fea0003800000 */
.L_x_54:
[----:B-----5:R-:W-:Y:S01]  /*3790*/  FMUL R16, R18, R13 ;  /* 0x0000000d12107220 */ /* 0x020fe20000400000 */
[----:B------:R-:W-:Y:S01]  /*37a0*/  IMAD.X R33, R39, 0x1, R7, P5 ;  /* 0x0000000127217824 */ /* 0x000fe200028e0607 */
[----:B------:R-:W-:Y:S01]  /*37b0*/  ISETP.GT.AND P1, PT, R14, 0x8, P1 ;  /* 0x000000080e00780c */ /* 0x000fe20000f24270 */
[----:B------:R-:W-:Y:S01]  /*37c0*/  BSSY B1, `(.L_x_56) ;  /* 0x0000008000017945 */ /* 0x000fe20003800000 */
[----:B------:R-:W-:Y:S01]  /*37d0*/  FFMA R171, R171, R12, R16 ;  /* 0x0000000cabab7223 */ /* 0x000fe20000000010 */
[----:B--2---:R-:W-:Y:S02]  /*37e0*/  IADD3 R34, P4, R34, UR6, RZ ;  /* 0x0000000622227c10 */ /* 0x004fe4000ff9e0ff */
[----:B---3--:R-:W-:Y:S02]  /*37f0*/  IADD3 R40, P5, R36, R11, RZ ;  /* 0x0000000b24287210 */ /* 0x008fe40007fbe0ff */
[----:B------:R2:W-:Y:S01]  /*3800*/  @P2 STG.E desc[UR16][R32.64], R171 ;  /* 0x000000ab20002986 */ /* 0x0005e2000c101910 */
[----:B------:R-:W-:-:S05]  /*3810*/  IADD3.X R35, R35, UR7, RZ, P4, !PT ;  /* 0x0000000723237c10 */ /* 0x000fca000a7fe4ff */
[----:B------:R-:W-:Y:S05]  /*3820*/  @!P1 BRA `(.L_x_57) ;  /* 0x0000000000049947 */ /* 0x000fea0003800000 */
[----:B------:R3:W5:Y:S02]  /*3830*/  LDG.E.LTC128B R18, desc[UR16][R34.64] ;  /* 0x0000001022127981 */ /* 0x000764000c1e1920 */
.L_x_57:
[----:B------:R-:W-:Y:S05]  /*3840*/  BSYNC B1 ;  /* 0x0000000000017941 */ /* 0x000fea0003800000 */
.L_x_56:
        /* <DEDUP_REMOVED lines=10> */
.L_x_59:
[----:B------:R-:W-:Y:S05]  /*38f0*/  BSYNC B1 ;  /* 0x0000000000017941 */ /* 0x000fea0003800000 */
.L_x_58:
[----:B0-----:R-:W-:Y:S01]  /*3900*/  IADD3 R26, P5, R38, R11, RZ ;  /* 0x0000000b261a7210 */ /* 0x001fe20007fbe0ff */
[----:B-----5:R-:W-:Y:S01]  /*3910*/  FMUL R16, R18, R13 ;  /* 0x0000000d12107220 */ /* 0x020fe20000400000 */
[----:B------:R-:W-:Y:S01]  /*3920*/  ISETP.GT.AND P1, PT, R9, 0x28, PT ;  /* 0x000000280900780c */ /* 0x000fe20003f24270 */
[----:B------:R-:W-:Y:S01]  /*3930*/  BSSY B1, `(.L_x_60) ;  /* 0x000000b000017945 */ /* 0x000fe20003800000 */
[----:B---3--:R-:W-:Y:S01]  /*3940*/  IADD3 R34, P6, R28, UR9, RZ ;  /* 0x000000091c227c10 */ /* 0x008fe2000ffde0ff */
        /* <DEDUP_REMOVED lines=9> */
.L_x_61:
[----:B------:R-:W-:Y:S05]  /*39e0*/  BSYNC B1 ;  /* 0x0000000000017941 */ /* 0x000fea0003800000 */
.L_x_60:
[----:B-----5:R-:W-:Y:S01]  /*39f0*/  FMUL R16, R18, R13 ;  /* 0x0000000d12107220 */ /* 0x020fe20000400000 */
[----:B------:R-:W-:Y:S01]  /*3a00*/  IMAD.X R37, R31, 0x1, R7, P5 ;  /* 0x000000011f257824 */ /* 0x000fe200028e0607 */
[----:B------:R-:W-:Y:S01]  /*3a10*/  ISETP.GT.AND P2, PT, R14, RZ, P0 ;  /* 0x000000ff0e00720c */ /* 0x000fe20000744270 */
[----:B------:R-:W-:Y:S01]  /*3a20*/  BSSY B1, `(.L_x_62) ;  /* 0x0000008000017945 */ /* 0x000fe20003800000 */
[----:B------:R-:W-:Y:S01]  /*3a30*/  FFMA R165, R165, R12, R16 ;  /* 0x0000000ca5a57223 */ /* 0x000fe20000000010 */
[----:B0-----:R-:W-:Y:S02]  /*3a40*/  IADD3 R26, P6, R24, UR9, RZ ;  /* 0x00000009181a7c10 */ /* 0x001fe4000ffde0ff */
[----:B-1----:R-:W-:Y:S02]  /*3a50*/  IADD3 R38, P5, R32, R6, RZ ;  /* 0x0000000620267210 */ /* 0x002fe40007fbe0ff */
[----:B------:R0:W-:Y:S01]  /*3a60*/  @P4 STG.E desc[UR16][R36.64], R165 ;  /* 0x000000a524004986 */ /* 0x0001e2000c101910 */
[----:B------:R-:W-:-:S05]  /*3a70*/  IADD3.X R27, R25, UR10, RZ, P6, !PT ;  /* 0x0000000a191b7c10 */ /* 0x000fca000b7fe4ff */
[----:B------:R-:W-:Y:S05]  /*3a80*/  @!P2 BRA `(.L_x_63) ;  /* 0x000000000004a947 */ /* 0x000fea0003800000 */
[----:B------:R1:W5:Y:S02]  /*3a90*/  LDG.E.LTC128B R18, desc[UR16][R26.64] ;  /* 0x000000101a127981 */ /* 0x000364000c1e1920 */
.L_x_63:
[----:B------:R-:W-:Y:S05]  /*3aa0*/  BSYNC B1 ;  /* 0x0000000000017941 */ /* 0x000fea0003800000 */
.L_x_62:
        /* <DEDUP_REMOVED lines=11> */
.L_x_65:
[----:B------:R-:W-:Y:S05]  /*3b60*/  BSYNC B1 ;  /* 0x0000000000017941 */ /* 0x000fea0003800000 */
.L_x_64:
[----:B-----5:R-:W-:Y:S01]  /*3b70*/  FMUL R16, R18, R13 ;  /* 0x0000000d12107220 */ /* 0x020fe20000400000 */
[----:B------:R-:W-:Y:S01]  /*3b80*/  IMAD.X R41, R31, 0x1, R10, P5 ;  /* 0x000000011f297824 */ /* 0x000fe200028e060a */
[----:B------:R-:W-:Y:S01]  /*3b90*/  ISETP.GT.AND P2, PT, R14, 0x8, P0 ;  /* 0x000000080e00780c */ /* 0x000fe20000744270 */
[----:B------:R-:W-:Y:S01]  /*3ba0*/  BSSY B1, `(.L_x_66) ;  /* 0x0000007000017945 */ /* 0x000fe20003800000 */
[----:B------:R-:W-:Y:S01]  /*3bb0*/  FFMA R161, R161, R12, R16 ;  /* 0x0000000ca1a17223 */ /* 0x000fe20000000010 */
[----:B----4-:R-:W-:-:S04]  /*3bc0*/  IADD3 R24, P0, R24, UR6, RZ ;  /* 0x0000000618187c10 */ /* 0x010fc8000ff1e0ff */
[----:B------:R4:W-:Y:S01]  /*3bd0*/  @P1 STG.E desc[UR16][R40.64], R161 ;  /* 0x000000a128001986 */ /* 0x0009e2000c101910 */
[----:B------:R-:W-:-:S05]  /*3be0*/  IADD3.X R25, R25, UR7, RZ, P0, !PT ;  /* 0x0000000719197c10 */ /* 0x000fca00087fe4ff */
[----:B------:R-:W-:Y:S05]  /*3bf0*/  @!P2 BRA `(.L_x_67) ;  /* 0x000000000004a947 */ /* 0x000fea0003800000 */
[----:B------:R0:W5:Y:S02]  /*3c00*/  LDG.E.LTC128B R18, desc[UR16][R24.64] ;  /* 0x0000001018127981 */ /* 0x000164000c1e1920 */
.L_x_67:
[----:B------:R-:W-:Y:S05]  /*3c10*/  BSYNC B1 ;  /* 0x0000000000017941 */ /* 0x000fea0003800000 */
.L_x_66:
        /* <DEDUP_REMOVED lines=14> */
.L_x_69:
[----:B------:R-:W-:Y:S05]  /*3d00*/  BSYNC B1 ;  /* 0x0000000000017941 */ /* 0x000fea0003800000 */
.L_x_68:
[----:B-----5:R-:W-:Y:S01]  /*3d10*/  FMUL R16, R18, R13 ;  /* 0x0000000d12107220 */ /* 0x020fe20000400000 */
[----:B------:R-:W-:Y:S01]  /*3d20*/  IMAD.X R31, R37, 0x1, R7, P5 ;  /* 0x00000001251f7824 */ /* 0x000fe200028e0607 */
[----:B------:R-:W-:Y:S01]  /*3d30*/  ISETP.GT.AND P2, PT, R14, RZ, P0 ;  /* 0x000000ff0e00720c */ /* 0x000fe20000744270 */
[----:B------:R-:W-:Y:S01]  /*3d40*/  BSSY B1, `(.L_x_70) ;  /* 0x0000008000017945 */ /* 0x000fe20003800000 */
[----:B------:R-:W-:Y:S01]  /*3d50*/  FFMA R157, R157, R12, R16 ;  /* 0x0000000c9d9d7223 */ /* 0x000fe20000000010 */
[----:B0-----:R-:W-:Y:S02]  /*3d60*/  IADD3 R24, P6, R26, UR9, RZ ;  /* 0x000000091a187c10 */ /* 0x001fe4000ffde0ff */
[----:B--2---:R-:W-:Y:S02]  /*3d70*/  IADD3 R32, P5, R38, R6, RZ ;  /* 0x0000000626207210 */ /* 0x004fe40007fbe0ff */
[----:B------:R0:W-:Y:S01]  /*3d80*/  @P4 STG.E desc[UR16][R30.64], R157 ;  /* 0x0000009d1e004986 */ /* 0x0001e2000c101910 */
[----:B------:R-:W-:-:S05]  /*3d90*/  IADD3.X R25, R27, UR10, RZ, P6, !PT ;  /* 0x0000000a1b197c10 */ /* 0x000fca000b7fe4ff */
[----:B------:R-:W-:Y:S05]  /*3da0*/  @!P2 BRA `(.L_x_71) ;  /* 0x000000000004a947 */ /* 0x000fea0003800000 */
[----:B------:R2:W5:Y:S02]  /*3db0*/  LDG.E.LTC128B R18, desc[UR16][R24.64] ;  /* 0x0000001018127981 */ /* 0x000564000c1e1920 */
.L_x_71:
[----:B------:R-:W-:Y:S05]  /*3dc0*/  BSYNC B1 ;  /* 0x0000000000017941 */ /* 0x000fea0003800000 */
.L_x_70:
[----:B-----5:R-:W-:Y:S01]  /*3dd0*/  FMUL R16, R18, R13 ;  /* 0x0000000d12107220 */ /* 0x020fe20000400000 */
[----:B------:R-:W-:Y:S01]  /*3de0*/  IMAD.X R33, R39, 0x1, R7, P5 ;  /* 0x0000000127217824 */ /* 0x000fe200028e0607 */
[----:B------:R-:W-:Y:S01]  /*3df0*/  ISETP.GT.AND P1, PT, R14, 0x8, P1 ;  /* 0x000000080e00780c */ /* 0x000fe20000f24270 */
[----:B------:R-:W-:Y:S01]  /*3e00*/  BSSY B1, `(.L_x_72) ;  /* 0x0000008000017945 */ /* 0x000fe20003800000 */
[----:B------:R-:W-:Y:S01]  /*3e10*/  FFMA R155, R155, R12, R16 ;  /* 0x0000000c9b9b7223 */ /* 0x000fe20000000010 */
[----:B---3--:R-:W-:Y:S02]  /*3e20*/  IADD3 R34, P4, R34, UR6, RZ ;  /* 0x0000000622227c10 */ /* 0x008fe4000ff9e0ff */
[----:B----4-:R-:W-:Y:S02]  /*3e30*/  IADD3 R40, P5, R36, R11, RZ ;  /* 0x0000000b24287210 */ /* 0x010fe40007fbe0ff */
[----:B------:R3:W-:Y:S01]  /*3e40*/  @P2 STG.E desc[UR16][R32.64], R155 ;  /* 0x0000009b20002986 */ /* 0x0007e2000c101910 */
[----:B------:R-:W-:-:S05]  /*3e50*/  IADD3.X R35, R35, UR7, RZ, P4, !PT ;  /* 0x0000000723237c10 */ /* 0x000fca000a7fe4ff */
[----:B------:R-:W-:Y:S05]  /*3e60*/  @!P1 BRA `(.L_x_73) ;  /* 0x0000000000049947 */ /* 0x000fea0003800000 */
[----:B------:R4:W5:Y:S02]  /*3e70*/  LDG.E.LTC128B R18, desc[UR16][R34.64] ;  /* 0x0000001022127981 */ /* 0x000964000c1e1920 */
.L_x_73:
[----:B------:R-:W-:Y:S05]  /*3e80*/  BSYNC B1 ;  /* 0x0000000000017941 */ /* 0x000fea0003800000 */
.L_x_72:
[----:B-----5:R-:W-:Y:S01]  /*3e90*/  FMUL R16, R18, R13 ;  /* 0x0000000d12107220 */ /* 0x020fe20000400000 */
[----:B------:R-:W-:Y:S01]  /*3ea0*/  IMAD.X R41, R37, 0x1, R10, P5 ;  /* 0x0000000125297824 */ /* 0x000fe200028e060a */
[----:B------:R-:W-:Y:S01]  /*3eb0*/  ISETP.GT.AND P2, PT, R14, 0x8, P0 ;  /* 0x000000080e00780c */ /* 0x000fe20000744270 */
[----:B------:R-:W-:Y:S01]  /*3ec0*/  BSSY B1, `(.L_x_74) ;  /* 0x0000007000017945 */ /* 0x000fe20003800000 */
[----:B------:R-:W-:Y:S01]  /*3ed0*/  FFMA R153, R153, R12, R16 ;  /* 0x0000000c99997223 */ /* 0x000fe20000000010 */
[----:B-1----:R-:W-:-:S04]  /*3ee0*/  IADD3 R26, P0, R26, UR6, RZ ;  /* 0x000000061a1a7c10 */ /* 0x002fc8000ff1e0ff */
[----:B------:R1:W-:Y:S01]  /*3ef0*/  @P1 STG.E desc[UR16][R40.64], R153 ;  /* 0x0000009928001986 */ /* 0x0003e2000c101910 */
[----:B------:R-:W-:-:S05]  /*3f00*/  IADD3.X R27, R27, UR7, RZ, P0, !PT ;  /* 0x000000071b1b7c10 */ /* 0x000fca00087fe4ff */
[----:B------:R-:W-:Y:S05]  /*3f10*/  @!P2 BRA `(.L_x_75) ;  /* 0x000000000004a947 */ /* 0x000fea0003800000 */
[----:B------:R0:W5:Y:S02]  /*3f20*/  LDG.E.LTC128B R18, desc[UR16][R26.64] ;  /* 0x000000101a127981 */ /* 0x000164000c1e1920 */
.L_x_75:
[----:B------:R-:W-:Y:S05]  /*3f30*/  BSYNC B1 ;  /* 0x0000000000017941 */ /* 0x000fea0003800000 */
.L_x_74:
[----:B0-----:R-:W-:Y:S01]  /*3f40*/  IADD3 R26, P5, R38, R11, RZ ;  /* 0x0000000b261a7210 */ /* 0x001fe20007fbe0ff */
[----:B-----5:R-:W-:Y:S01]  /*3f50*/  FMUL R16, R18, R13 ;  /* 0x0000000d12107220 */ /* 0x020fe20000400000 */
[----:B------:R-:W-:Y:S01]  /*3f60*/  ISETP.GT.AND P1, PT, R9, 0x38, PT ;  /* 0x000000380900780c */ /* 0x000fe20003f24270 */
[----:B------:R-:W-:Y:S01]  /*3f70*/  BSSY B1, `(.L_x_76) ;  /* 0x000000b000017945 */ /* 0x000fe20003800000 */
[----:B----4-:R-:W-:Y:S01]  /*3f80*/  IADD3 R34, P6, R28, UR9, RZ ;  /* 0x000000091c227c10 */ /* 0x010fe2000ffde0ff */
        /* <DEDUP_REMOVED lines=9> */
.L_x_77:
[----:B------:R-:W-:Y:S05]  /*4020*/  BSYNC B1 ;  /* 0x0000000000017941 */ /* 0x000fea0003800000 */
.L_x_76:
        /* <DEDUP_REMOVED lines=11> */
.L_x_79:
[----:B------:R-:W-:Y:S05]  /*40e0*/  BSYNC B1 ;  /* 0x0000000000017941 */ /* 0x000fea0003800000 */
.L_x_78:
[----:B-----5:R-:W-:Y:S01]  /*40f0*/  FMUL R16, R18, R13 ;  /* 0x0000000d12107220 */ /* 0x020fe20000400000 */
[----:B------:R-:W-:Y:S01]  /*4100*/  IMAD.X R39, R33, 0x1, R7, P5 ;  /* 0x0000000121277824 */ /* 0x000fe200028e0607 */
[----:B------:R-:W-:Y:S01]  /*4110*/  ISETP.GT.AND P1, PT, R14, 0x8, P1 ;  /* 0x000000080e00780c */ /* 0x000fe20000f24270 */
[----:B------:R-:W-:Y:S01]  /*4120*/  BSSY B1, `(.L_x_80) ;  /* 0x0000008000017945 */ /* 0x000fe20003800000 */
[----:B------:R-:W-:Y:S01]  /*4130*/  FFMA R147, R147, R12, R16 ;  /* 0x0000000c93937223 */ /* 0x000fe20000000010 */
[----:B------:R-:W-:Y:S02]  /*4140*/  IADD3 R28, P4, R28, UR6, RZ ;  /* 0x000000061c1c7c10 */ /* 0x000fe4000ff9e0ff */
[----:B-1----:R-:W-:Y:S02]  /*4150*/  IADD3 R40, P5, R30, R11, RZ ;  /* 0x0000000b1e287210 */ /* 0x002fe40007fbe0ff */
[----:B------:R1:W-:Y:S01]  /*4160*/  @P2 STG.E desc[UR16][R38.64], R147 ;  /* 0x0000009326002986 */ /* 0x0003e2000c101910 */
[----:B------:R-:W-:-:S05]  /*4170*/  IADD3.X R29, R29, UR7, RZ, P4, !PT ;  /* 0x000000071d1d7c10 */ /* 0x000fca000a7fe4ff */
[----:B------:R-:W-:Y:S05]  /*4180*/  @!P1 BRA `(.L_x_81) ;  /* 0x0000000000049947 */ /* 0x000fea0003800000 */
[----:B------:R0:W5:Y:S02]  /*4190*/  LDG.E.LTC128B R18, desc[UR16][R28.64] ;  /* 0x000000101c127981 */ /* 0x000164000c1e1920 */
.L_x_81:
[----:B------:R-:W-:Y:S05]  /*41a0*/  BSYNC B1 ;  /* 0x0000000000017941 */ /* 0x000fea0003800000 */
.L_x_80:
[----:B-----5:R-:W-:Y:S01]  /*41b0*/  FMUL R16, R18, R13 ;  /* 0x0000000d12107220 */ /* 0x020fe20000400000 */
[----:B------:R-:W-:Y:S01]  /*41c0*/  IMAD.X R41, R31, 0x1, R10, P5 ;  /* 0x000000011f297824 */ /* 0x000fe200028e060a */
[----:B------:R-:W-:Y:S01]  /*41d0*/  ISETP.GT.AND P2, PT, R14, 0x8, P0 ;  /* 0x000000080e00780c */ /* 0x000fe20000744270 */
[----:B------:R-:W-:Y:S01]  /*41e0*/  BSSY B1, `(.L_x_82) ;  /* 0x0000007000017945 */ /* 0x000fe20003800000 */
[----:B------:R-:W-:Y:S01]  /*41f0*/  FFMA R145, R145, R12, R16 ;  /* 0x0000000c91917223 */ /* 0x000fe20000000010 */
[----:B--2---:R-:W-:-:S04]  /*4200*/  IADD3 R24, P0, R24, UR6, RZ ;  /* 0x0000000618187c10 */ /* 0x004fc8000ff1e0ff */
[----:B------:R2:W-:Y:S01]  /*4210*/  @P1 STG.E desc[UR16][R40.64], R145 ;  /* 0x0000009128001986 */ /* 0x0005e2000c101910 */
[----:B------:R-:W-:-:S05]  /*4220*/  IADD3.X R25, R25, UR7, RZ, P0, !PT ;  /* 0x0000000719197c10 */ /* 0x000fca00087fe4ff */
[----:B------:R-:W-:Y:S05]  /*4230*/  @!P2 BRA `(.L_x_83) ;  /* 0x000000000004a947 */ /* 0x000fea0003800000 */
[----:B------:R0:W5:Y:S02]  /*4240*/  LDG.E.LTC128B R18, desc[UR16][R24.64] ;  /* 0x0000001018127981 */ /* 0x000164000c1e1920 */
.L_x_83:
[----:B------:R-:W-:Y:S05]  /*4250*/  BSYNC B1 ;  /* 0x0000000000017941 */ /* 0x000fea0003800000 */
.L_x_82:
        /* <DEDUP_REMOVED lines=14> */
.L_x_85:
[----:B------:R-:W-:Y:S05]  /*4340*/  BSYNC B1 ;  /* 0x0000000000017941 */ /* 0x000fea0003800000 */
.L_x_84:
[----:B-----5:R-:W-:Y:S01]  /*4350*/  FMUL R16, R18, R13 ;  /* 0x0000000d12107220 */ /* 0x020fe20000400000 */
[----:B------:R-:W-:Y:S01]  /*4360*/  IMAD.X R31, R37, 0x1, R7, P5 ;  /* 0x00000001251f7824 */ /* 0x000fe200028e0607 */
[----:B------:R-:W-:Y:S01]  /*4370*/  ISETP.GT.AND P2, PT, R14, RZ, P0 ;  /* 0x000000ff0e00720c */ /* 0x000fe20000744270 */
[----:B------:R-:W-:Y:S01]  /*4380*/  BSSY B1, `(.L_x_86) ;  /* 0x0000008000017945 */ /* 0x000fe20003800000 */
[----:B------:R-:W-:Y:S01]  /*4390*/  FFMA R141, R141, R12, R16 ;  /* 0x0000000c8d8d7223 */ /* 0x000fe20000000010 */
[----:B0-----:R-:W-:Y:S02]  /*43a0*/  IADD3 R24, P6, R26, UR9, RZ ;  /* 0x000000091a187c10 */ /* 0x001fe4000ffde0ff */
[----:B---3--:R-:W-:Y:S02]  /*43b0*/  IADD3 R32, P5, R38, R6, RZ ;  /* 0x0000000626207210 */ /* 0x008fe40007fbe0ff */
[----:B------:R0:W-:Y:S01]  /*43c0*/  @P4 STG.E desc[UR16][R30.64], R141 ;  /* 0x0000008d1e004986 */ /* 0x0001e2000c101910 */
[----:B------:R-:W-:-:S05]  /*43d0*/  IADD3.X R25, R27, UR10, RZ, P6, !PT ;  /* 0x0000000a1b197c10 */ /* 0x000fca000b7fe4ff */
[----:B------:R-:W-:Y:S05]  /*43e0*/  @!P2 BRA `(.L_x_87) ;  /* 0x000000000004a947 */ /* 0x000fea0003800000 */
[----:B------:R3:W5:Y:S02]  /*43f0*/  LDG.E.LTC128B R18, desc[UR16][R24.64] ;  /* 0x0000001018127981 */ /* 0x000764000c1e1920 */
.L_x_87:
[----:B------:R-:W-:Y:S05]  /*4400*/  BSYNC B1 ;  /* 0x0000000000017941 */ /* 0x000fea0003800000 */
.L_x_86:
[----:B-----5:R-:W-:Y:S01]  /*4410*/  FMUL R16, R18, R13 ;  /* 0x0000000d12107220 */ /* 0x020fe20000400000 */
[----:B------:R-:W-:Y:S01]  /*4420*/  IMAD.X R33, R39, 0x1, R7, P5 ;  /* 0x0000000127217824 */ /* 0x000fe200028e0607 */
[----:B------:R-:W-:Y:S01]  /*4430*/  ISETP.GT.AND P1, PT, R14, 0x8, P1 ;  /* 0x000000080e00780c */ /* 0x000fe20000f24270 */
[----:B------:R-:W-:Y:S01]  /*4440*/  BSSY B1, `(.L_x_88) ;  /* 0x0000008000017945 */ /* 0x000fe20003800000 */
[----:B------:R-:W-:Y:S01]  /*4450*/  FFMA R139, R139, R12, R16 ;  /* 0x0000000c8b8b7223 */ /* 0x000fe20000000010 */
[----:B----4-:R-:W-:Y:S02]  /*4460*/  IADD3 R34, P4, R34, UR6, RZ ;  /* 0x0000000622227c10 */ /* 0x010fe4000ff9e0ff */
[----:B--2---:R-:W-:Y:S02]  /*4470*/  IADD3 R40, P5, R36, R11, RZ ;  /* 0x0000000b24287210 */ /* 0x004fe40007fbe0ff */
[----:B------:R2:W-:Y:S01]  /*4480*/  @P2 STG.E desc[UR16][R32.64], R139 ;  /* 0x0000008b20002986 */ /* 0x0005e2000c101910 */
[----:B------:R-:W-:-:S05]  /*4490*/  IADD3.X R35, R35, UR7, RZ, P4, !PT ;  /* 0x0000000723237c10 */ /* 0x000fca000a7fe4ff */
[----:B------:R-:W-:Y:S05]  /*44a0*/  @!P1 BRA `(.L_x_89) ;  /* 0x0000000000049947 */ /* 0x000fea0003800000 */
[----:B------:R4:W5:Y:S02]  /*44b0*/  LDG.E.LTC128B R18, desc[UR16][R34.64] ;  /* 0x0000001022127981 */ /* 0x000964000c1e1920 */
.L_x_89:
[----:B------:R-:W-:Y:S05]  /*44c0*/  BSYNC B1 ;  /* 0x0000000000017941 */ /* 0x000fea0003800000 */
.L_x_88:
        /* <DEDUP_REMOVED lines=10> */
.L_x_91:
[----:B------:R-:W-:Y:S05]  /*4570*/  BSYNC B1 ;  /* 0x0000000000017941 */ /* 0x000fea0003800000 */
.L_x_90:
        /* <DEDUP_REMOVED lines=14> */
.L_x_93:
[----:B------:R-:W-:Y:S05]  /*4660*/  BSYNC B1 ;  /* 0x0000000000017941 */ /* 0x000fea0003800000 */
.L_x_92:
        /* <DEDUP_REMOVED lines=11> */
.L_x_95:
[----:B------:R-:W-:Y:S05]  /*4720*/  BSYNC B1 ;  /* 0x0000000000017941 */ /* 0x000fea0003800000 */
.L_x_94:
        /* <DEDUP_REMOVED lines=11> */
.L_x_97:
[----:B------:R-:W-:Y:S05]  /*47e0*/  BSYNC B1 ;  /* 0x0000000000017941 */ /* 0x000fea0003800000 */
.L_x_96:
        /* <DEDUP_REMOVED lines=10> */
.L_x_99:
[----:B------:R-:W-:Y:S05]  /*4890*/  BSYNC B1 ;  /* 0x0000000000017941 */ /* 0x000fea0003800000 */
.L_x_98:
        /* <DEDUP_REMOVED lines=14> */
.L_x_101:
[----:B------:R-:W-:Y:S05]  /*4980*/  BSYNC B1 ;  /* 0x0000000000017941 */ /* 0x000fea0003800000 */
.L_x_100:
        /* <DEDUP_REMOVED lines=11> */
.L_x_103:
[----:B------:R-:W-:Y:S05]  /*4a40*/  BSYNC B1 ;  /* 0x0000000000017941 */ /* 0x000fea0003800000 */
.L_x_102:
[----:B-----5:R-:W-:Y:S01]  /*4a50*/  FMUL R16, R18, R13 ;  /* 0x0000000d12107220 */ /* 0x020fe20000400000 */
[----:B------:R-:W-:Y:S01]  /*4a60*/  IMAD.X R33, R39, 0x1, R7, P5 ;  /* 0x0000000127217824 */ /* 0x000fe200028e0607 */
[----:B------:R-:W-:Y:S01]  /*4a70*/  ISETP.GT.AND P1, PT, R14, 0x8, P1 ;  /* 0x000000080e00780c */ /* 0x000fe20000f24270 */
[----:B------:R-:W-:Y:S01]  /*4a80*/  BSSY B1, `(.L_x_104) ;  /* 0x0000008000017945 */ /* 0x000fe20003800000 */
[----:B------:R-:W-:Y:S01]  /*4a90*/  FFMA R123, R123, R12, R16 ;  /* 0x0000000c7b7b7223 */ /* 0x000fe20000000010 */
[----:B----4-:R-:W-:Y:S02]  /*4aa0*/  IADD3 R34, P4, R34, UR6, RZ ;  /* 0x0000000622227c10 */ /* 0x010fe4000ff9e0ff */
[----:B---3--:R-:W-:Y:S02]  /*4ab0*/  IADD3 R40, P5, R36, R11, RZ ;  /* 0x0000000b24287210 */ /* 0x008fe40007fbe0ff */
[----:B------:R3:W-:Y:S01]  /*4ac0*/  @P2 STG.E desc[UR16][R32.64], R123 ;  /* 0x0000007b20002986 */ /* 0x0007e2000c101910 */
[----:B------:R-:W-:-:S05]  /*4ad0*/  IADD3.X R35, R35, UR7, RZ, P4, !PT ;  /* 0x0000000723237c10 */ /* 0x000fca000a7fe4ff */
[----:B------:R-:W-:Y:S05]  /*4ae0*/  @!P1 BRA `(.L_x_105) ;  /* 0x0000000000049947 */ /* 0x000fea0003800000 */
[----:B------:R4:W5:Y:S02]  /*4af0*/  LDG.E.LTC128B R18, desc[UR16][R34.64] ;  /* 0x0000001022127981 */ /* 0x000964000c1e1920 */
.L_x_105:
[----:B------:R-:W-:Y:S05]  /*4b00*/  BSYNC B1 ;  /* 0x0000000000017941 */ /* 0x000fea0003800000 */
.L_x_104:
        /* <DEDUP_REMOVED lines=10> */
.L_x_107:
[----:B------:R-:W-:Y:S05]  /*4bb0*/  BSYNC B1 ;  /* 0x0000000000017941 */ /* 0x000fea0003800000 */
.L_x_106:
        /* <DEDUP_REMOVED lines=14> */
.L_x_109:
[----:B------:R-:W-:Y:S05]  /*4ca0*/  BSYNC B1 ;  /* 0x0000000000017941 */ /* 0x000fea0003800000 */
.L_x_108:
        /* <DEDUP_REMOVED lines=11> */
.L_x_111:
[----:B------:R-:W-:Y:S05]  /*4d60*/  BSYNC B1 ;  /* 0x0000000000017941 */ /* 0x000fea0003800000 */
.L_x_110:
        /* <DEDUP_REMOVED lines=11> */
.L_x_113:
[----:B------:R-:W-:Y:S05]  /*4e20*/  BSYNC B1 ;  /* 0x0000000000017941 */ /* 0x000fea0003800000 */
.L_x_112:
        /* <DEDUP_REMOVED lines=10> */
.L_x_115:
[----:B------:R-:W-:Y:S05]  /*4ed0*/  BSYNC B1 ;  /* 0x0000000000017941 */ /* 0x000fea0003800000 */
.L_x_114:
        /* <DEDUP_REMOVED lines=14> */
.L_x_117:
[----:B------:R-:W-:Y:S05]  /*4fc0*/  BSYNC B1 ;  /* 0x0000000000017941 */ /* 0x000fea0003800000 */
.L_x_116:
        /* <DEDUP_REMOVED lines=11> */
.L_x_119:
[----:B------:R-:W-:Y:S05]  /*5080*/  BSYNC B1 ;  /* 0x0000000000017941 */ /* 0x000fea0003800000 */
.L_x_118:
        /* <DEDUP_REMOVED lines=11> */
.L_x_121:
[----:B------:R-:W-:Y:S05]  /*5140*/  BSYNC B1 ;  /* 0x0000000000017941 */ /* 0x000fea0003800000 */
.L_x_120:
        /* <DEDUP_REMOVED lines=10> */
.L_x_123:
[----:B------:R-:W-:Y:S05]  /*51f0*/  BSYNC B1 ;  /* 0x0000000000017941 */ /* 0x000fea0003800000 */
.L_x_122:
        /* <DEDUP_REMOVED lines=14> */
.L_x_125:
[----:B------:R-:W-:Y:S05]  /*52e0*/  BSYNC B1 ;  /* 0x0000000000017941 */ /* 0x000fea0003800000 */
.L_x_124:
        /* <DEDUP_REMOVED lines=11> */
.L_x_127:
[----:B------:R-:W-:Y:S05]  /*53a0*/  BSYNC B1 ;  /* 0x0000000000017941 */ /* 0x000fea0003800000 */
.L_x_126:
        /* <DEDUP_REMOVED lines=11> */
.L_x_129:
[----:B------:R-:W-:Y:S05]  /*5460*/  BSYNC B1 ;  /* 0x0000000000017941 */ /* 0x000fea0003800000 */
.L_x_128:
        /* <DEDUP_REMOVED lines=10> */
.L_x_131:
[----:B------:R-:W-:Y:S05]  /*5510*/  BSYNC B1 ;  /* 0x0000000000017941 */ /* 0x000fea0003800000 */
.L_x_130:
[----:B0-----:R-:W-:Y:S01]  /*5520*/  IADD3 R24, P2, R32, R11, RZ ;  /* 0x0000000b20187210 */ /* 0x001fe20007f5e0ff */
        /* <DEDUP_REMOVED lines=9> */
[----:B------:R-:W-:-:S02]  /*55c0*/  IADD3 R30, P6, R36, R6, RZ ;  /* 0x00000006241e7210 */ /* 0x000fc40007fde0ff */
[----:B------:R-:W-:-:S06]  /*55d0*/  IADD3.X R29, R35, UR10, RZ, P2, !PT ;  /* 0x0000000a231d7c10 */ /* 0x000fcc00097fe4ff */
[----:B------:R-:W-:Y:S05]  /*55e0*/  @!P5 BRA `(.L_x_133) ;  /* 0x000000000004d947 */ /* 0x000fea0003800000 */
[----:B------:R0:W5:Y:S02]  /*55f0*/  LDG.E.LTC128B R18, desc[UR16][R28.64] ;  /* 0x000000101c127981 */ /* 0x000164000c1e1920 */
.L_x_133:
[----:B------:R-:W-:Y:S05]  /*5600*/  BSYNC B1 ;  /* 0x0000000000017941 */ /* 0x000fea0003800000 */
.L_x_132:
[----:B-----5:R-:W-:Y:S01]  /*5610*/  FMUL R16, R18, R13 ;  /* 0x0000000d12107220 */ /* 0x020fe20000400000 */
[----:B------:R-:W-:Y:S01]  /*5620*/  IADD3.X R31, R37, R7, RZ, P6, !PT ;  /* 0x00000007251f7210 */ /* 0x000fe200037fe4ff */
[----:B------:R-:W-:Y:S01]  /*5630*/  BSSY B1, `(.L_x_134) ;  /* 0x0000008000017945 */ /* 0x000fe20003800000 */
[----:B------:R-:W-:Y:S01]  /*5640*/  ISETP.GT.AND P2, PT, R14, RZ, P1 ;  /* 0x000000ff0e00720c */ /* 0x000fe20000f44270 */
[----:B------:R-:W-:Y:S01]  /*5650*/  FFMA R93, R93, R12, R16 ;  /* 0x0000000c5d5d7223 */ /* 0x000fe20000000010 */
[----:B------:R-:W-:-:S04]  /*5660*/  IADD3 R42, P0, R26, UR9, RZ ;  /* 0x000000091a2a7c10 */ /* 0x000fc8000ff1e0ff */
[----:B------:R0:W-:Y:S01]  /*5670*/  @P5 STG.E desc[UR16][R30.64], R93 ;  /* 0x0000005d1e005986 */ /* 0x0001e2000c101910 */
[----:B------:R-:W-:-:S06]  /*5680*/  IADD3.X R43, R27, UR10, RZ, P0, !PT ;  /* 0x0000000a1b2b7c10 */ /* 0x000fcc00087fe4ff */
[----:B------:R-:W-:Y:S05]  /*5690*/  @!P2 BRA `(.L_x_135) ;  /* 0x000000000004a947 */ /* 0x000fea0003800000 */
[----:B------:R0:W5:Y:S02]  /*56a0*/  LDG.E.LTC128B R18, desc[UR16][R42.64] ;  /* 0x000000102a127981 */ /* 0x000164000c1e1920 */
.L_x_135:
[----:B------:R-:W-:Y:S05]  /*56b0*/  BSYNC B1 ;  /* 0x0000000000017941 */ /* 0x000fea0003800000 */
.L_x_134:
[----:B0-----:R-:W-:Y:S01]  /*56c0*/  IADD3 R24, P5, R38, R6, RZ ;  /* 0x0000000626187210 */ /* 0x001fe20007fbe0ff */
[----:B-----5:R-:W-:Y:S01]  /*56d0*/  FMUL R16, R18, R13 ;  /* 0x0000000d12107220 */ /* 0x020fe20000400000 */
[----:B------:R-:W-:Y:S01]  /*56e0*/  ISETP.GT.AND P4, PT, R14, 0x8, P4 ;  /* 0x000000080e00780c */ /* 0x000fe20002784270 */
[----:B------:R-:W-:Y:S01]  /*56f0*/  BSSY B1, `(.L_x_136) ;  /* 0x000000a000017945 */ /* 0x000fe20003800000 */
[----:B--2---:R-:W-:Y:S01]  /*5700*/  IADD3 R32, P6, R34, UR6, RZ ;  /* 0x0000000622207c10 */ /* 0x004fe2000ffde0ff */
[----:B------:R-:W-:Y:S01]  /*5710*/  FFMA R91, R91, R12, R16 ;  /* 0x0000000c5b5b7223 */ /* 0x000fe20000000010 */
[----:B------:R-:W-:Y:S01]  /*5720*/  IMAD.X R25, R39, 0x1, R7, P5 ;  /* 0x0000000127197824 */ /* 0x000fe200028e0607 */
[----:B------:R-:W-:Y:S02]  /*5730*/  ISETP.GT.AND P0, PT, R9, 0x78, PT ;  /* 0x000000780900780c */ /* 0x000fe40003f04270 */
[----:B---3--:R-:W-:Y:S02]  /*5740*/  IADD3 R40, P5, R36, R11, RZ ;  /* 0x0000000b24287210 */ /* 0x008fe40007fbe0ff */
[----:B------:R0:W-:Y:S01]  /*5750*/  @P2 STG.E desc[UR16][R24.64], R91 ;  /* 0x0000005b18002986 */ /* 0x0001e2000c101910 */
[----:B------:R-:W-:-:S03]  /*5760*/  IADD3.X R33, R35, UR7, RZ, P6, !PT ;  /* 0x0000000723217c10 */ /* 0x000fc6000b7fe4ff */
[----:B------:R-:W-:Y:S07]  /*5770*/  @!P4 BRA `(.L_x_137) ;  /* 0x000000000004c947 */ /* 0x000fee0003800000 */
[----:B------:R2:W5:Y:S02]  /*5780*/  LDG.E.LTC128B R18, desc[UR16][R32.64] ;  /* 0x0000001020127981 */ /* 0x000564000c1e1920 */
.L_x_137:
[----:B------:R-:W-:Y:S05]  /*5790*/  BSYNC B1 ;  /* 0x0000000000017941 */ /* 0x000fea0003800000 */
.L_x_136:
[----:B-----5:R-:W-:Y:S01]  /*57a0*/  FMUL R16, R18, R13 ;  /* 0x0000000d12107220 */ /* 0x020fe20000400000 */
[----:B------:R-:W-:Y:S01]  /*57b0*/  IMAD.X R41, R37, 0x1, R10, P5 ;  /* 0x0000000125297824 */ /* 0x000fe200028e060a */
[----:B------:R-:W-:Y:S01]  /*57c0*/  ISETP.GT.AND P1, PT, R14, 0x8, P1 ;  /* 0x000000080e00780c */ /* 0x000fe20000f24270 */
[----:B------:R-:W-:Y:S01]  /*57d0*/  BSSY B1, `(.L_x_138) ;  /* 0x0000008000017945 */ /* 0x000fe20003800000 */
[----:B------:R-:W-:Y:S01]  /*57e0*/  FFMA R89, R89, R12, R16 ;  /* 0x0000000c59597223 */ /* 0x000fe20000000010 */
[----:B-1----:R-:W-:Y:S02]  /*57f0*/  IADD3 R26, P5, R26, UR6, RZ ;  /* 0x000000061a1a7c10 */ /* 0x002fe4000ffbe0ff */
[----:B------:R-:W-:Y:S02]  /*5800*/  ISETP.GT.AND P2, PT, R9, 0x79, PT ;  /* 0x000000790900780c */ /* 0x000fe40003f44270 */
[----:B------:R1:W-:Y:S01]  /*5810*/  @P4 STG.E desc[UR16][R40.64], R89 ;  /* 0x0000005928004986 */ /* 0x0003e2000c101910 */
[----:B------:R-:W-:-:S05]  /*5820*/  IADD3.X R27, R27, UR7, RZ, P5, !PT ;  /* 0x000000071b1b7c10 */ /* 0x000fca000affe4ff */
[----:B------:R-:W-:Y:S05]  /*5830*/  @!P1 BRA `(.L_x_139) ;  /* 0x0000000000049947 */ /* 0x000fea0003800000 */
[----:B------:R3:W5:Y:S02]  /*5840*/  LDG.E.LTC128B R18, desc[UR16][R26.64] ;  /* 0x000000101a127981 */ /* 0x000764000c1e1920 */
.L_x_139:
[----:B------:R-:W-:Y:S05]  /*5850*/  BSYNC B1 ;  /* 0x0000000000017941 */ /* 0x000fea0003800000 */
.L_x_138:
[----:B---3--:R-:W-:Y:S01]  /*5860*/  IADD3 R26, P6, R38, R11, RZ ;  /* 0x0000000b261a7210 */ /* 0x008fe20007fde0ff */
[----:B-----5:R-:W-:Y:S01]  /*5870*/  FMUL R16, R18, R13 ;  /* 0x0000000d12107220 */ /* 0x020fe20000400000 */
[----:B------:R-:W-:Y:S01]  /*5880*/  ISETP.GT.AND P4, PT, R14, RZ, P0 ;  /* 0x000000ff0e00720c */ /* 0x000fe20000784270 */
[----:B------:R-:W-:Y:S01]  /*5890*/  BSSY B1, `(.L_x_140) ;  /* 0x0000009000017945 */ /* 0x000fe20003800000 */
[----:B--2---:R-:W-:Y:S01]  /*58a0*/  IADD3 R32, P5, R30, R6, RZ ;  /* 0x000000061e207210 */ /* 0x004fe20007fbe0ff */
[----:B------:R-:W-:Y:S02]  /*58b0*/  IMAD.X R27, R39, 0x1, R10, P6 ;  /* 0x00000001271b7824 */ /* 0x000fe400030e060a */
[----:B------:R-:W-:-:S05]  /*58c0*/  FFMA R23, R23, R12, R16 ;  /* 0x0000000c17177223 */ /* 0x000fca0000000010 */
[----:B------:R2:W-:Y:S03]  /*58d0*/  @P1 STG.E desc[UR16][R26.64], R23 ;  /* 0x000000171a001986 */ /* 0x0005e6000c101910 */
[----:B------:R-:W-:Y:S05]  /*58e0*/  @!P4 BRA `(.L_x_141) ;  /* 0x00000000000cc947 */ /* 0x000fea0003800000 */
[----:B------:R-:W-:-:S04]  /*58f0*/  IADD3 R22, P1, R28, UR9, RZ ;  /* 0x000000091c167c10 */ /* 0x000fc8000ff3e0ff */
[----:B--2---:R-:W-:-:S05]  /*5900*/  IADD3.X R23, R29, UR10, RZ, P1, !PT ;  /* 0x0000000a1d177c10 */ /* 0x004fca0008ffe4ff */
[----:B------:R3:W5:Y:S04]  /*5910*/  LDG.E.LTC128B R18, desc[UR16][R22.64] ;  /* 0x0000001016127981 */ /* 0x000768000c1e1920 */
.L_x_141:
[----:B------:R-:W-:Y:S05]  /*5920*/  BSYNC B1 ;  /* 0x0000000000017941 */ /* 0x000fea0003800000 */
.L_x_140:
[----:B-----5:R-:W-:Y:S01]  /*5930*/  FMUL R16, R18, R13 ;  /* 0x0000000d12107220 */ /* 0x020fe20000400000 */
[----:B------:R-:W-:Y:S01]  /*5940*/  IMAD.X R33, R31, 0x1, R7, P5 ;  /* 0x000000011f217824 */ /* 0x000fe200028e0607 */
[----:B------:R-:W-:Y:S01]  /*5950*/  ISETP.GT.AND P1, PT, R14, RZ, P2 ;  /* 0x000000ff0e00720c */ /* 0x000fe20001724270 */
[----:B------:R-:W-:Y:S01]  /*5960*/  BSSY B1, `(.L_x_142) ;  /* 0x0000009000017945 */ /* 0x000fe20003800000 */
[----:B------:R-:W-:Y:S01]  /*5970*/  FFMA R9, R21, R12, R16 ;  /* 0x0000000c15097223 */ /* 0x000fe20000000010 */
[----:B------:R-:W-:Y:S01]  /*5980*/  IADD3 R20, P6, R42, UR9, RZ ;  /* 0x000000092a147c10 */ /* 0x000fe2000ffde0ff */
[----:B------:R-:W-:Y:S01]  /*5990*/  IMAD.MOV.U32 R16, RZ, RZ, R18 ;  /* 0x000000ffff107224 */ /* 0x000fe200078e0012 */
[----:B------:R-:W-:Y:S02]  /*59a0*/  IADD3 R6, P5, R24, R6, RZ ;  /* 0x0000000618067210 */ /* 0x000fe40007fbe0ff */
[----:B------:R0:W-:Y:S01]  /*59b0*/  @P4 STG.E desc[UR16][R32.64], R9 ;  /* 0x0000000920004986 */ /* 0x0001e2000c101910 */
[----:B------:R-:W-:-:S05]  /*59c0*/  IADD3.X R21, R43, UR10, RZ, P6, !PT ;  /* 0x0000000a2b157c10 */ /* 0x000fca000b7fe4ff */
[----:B------:R-:W-:Y:S05]  /*59d0*/  @!P1 BRA `(.L_x_143) ;  /* 0x0000000000049947 */ /* 0x000fea0003800000 */
[----:B------:R0:W5:Y:S02]  /*59e0*/  LDG.E.LTC128B R16, desc[UR16][R20.64] ;  /* 0x0000001014107981 */ /* 0x000164000c1e1920 */
.L_x_143:
[----:B------:R-:W-:Y:S05]  /*59f0*/  BSYNC B1 ;  /* 0x0000000000017941 */ /* 0x000fea0003800000 */
.L_x_142:
[----:B-----5:R-:W-:Y:S01]  /*5a00*/  FMUL R18, R16, R13 ;  /* 0x0000000d10127220 */ /* 0x020fe20000400000 */
[----:B------:R-:W-:Y:S01]  /*5a10*/  IMAD.X R7, R25, 0x1, R7, P5 ;  /* 0x0000000119077824 */ /* 0x000fe200028e0607 */
[----:B------:R-:W-:Y:S01]  /*5a20*/  ISETP.GT.AND P0, PT, R14, 0x8, P0 ;  /* 0x000000080e00780c */ /* 0x000fe20000704270 */
[----:B------:R-:W-:Y:S01]  /*5a30*/  BSSY B1, `(.L_x_144) ;  /* 0x0000008000017945 */ /* 0x000fe20003800000 */
[----:B0-----:R-:W-:Y:S01]  /*5a40*/  FFMA R9, R19, R12, R18 ;  /* 0x0000000c13097223 */ /* 0x001fe20000000012 */
[----:B------:R-:W-:Y:S02]  /*5a50*/  IADD3 R18, P4, R28, UR6, RZ ;  /* 0x000000061c127c10 */ /* 0x000fe4000ff9e0ff */
[----:B------:R-:W-:Y:S02]  /*5a60*/  IADD3 R20, P5, R30, R11, RZ ;  /* 0x0000000b1e147210 */ /* 0x000fe40007fbe0ff */
[----:B------:R0:W-:Y:S01]  /*5a70*/  @P1 STG.E desc[UR16][R6.64], R9 ;  /* 0x0000000906001986 */ /* 0x0001e2000c101910 */
[----:B------:R-:W-:-:S05]  /*5a80*/  IADD3.X R19, R29, UR7, RZ, P4, !PT ;  /* 0x000000071d137c10 */ /* 0x000fca000a7fe4ff */
[----:B------:R-:W-:Y:S05]  /*5a90*/  @!P0 BRA `(.L_x_145) ;  /* 0x0000000000048947 */ /* 0x000fea0003800000 */
[----:B------:R0:W5:Y:S02]  /*5aa0*/  LDG.E.LTC128B R16, desc[UR16][R18.64] ;  /* 0x0000001012107981 */ /* 0x000164000c1e1920 */
.L_x_145:
[----:B------:R-:W-:Y:S05]  /*5ab0*/  BSYNC B1 ;  /* 0x0000000000017941 */ /* 0x000fea0003800000 */
.L_x_144:
[----:B------:R-:W-:Y:S01]  /*5ac0*/  ISETP.GT.AND P2, PT, R14, 0x8, P2 ;  /* 0x000000080e00780c */ /* 0x000fe20001744270 */
[----:B0----5:R-:W-:Y:S01]  /*5ad0*/  FMUL R6, R16, R13 ;  /* 0x0000000d10067220 */ /* 0x021fe20000400000 */
[----:B------:R-:W-:Y:S01]  /*5ae0*/  IMAD.X R21, R31, 0x1, R10, P5 ;  /* 0x000000011f157824 */ /* 0x000fe200028e060a */
[----:B------:R-:W-:Y:S02]  /*5af0*/  BSSY B1, `(.L_x_146) ;  /* 0x0000007000017945 */ /* 0x000fe40003800000 */
[----:B------:R-:W-:-:S05]  /*5b00*/  FFMA R17, R17, R12, R6 ;  /* 0x0000000c11117223 */ /* 0x000fca0000000006 */
[----:B------:R0:W-:Y:S01]  /*5b10*/  @P0 STG.E desc[UR16][R20.64], R17 ;  /* 0x0000001114000986 */ /* 0x0001e2000c101910 */
[----:B------:R-:W-:-:S04]  /*5b20*/  IADD3 R6, P0, R42, UR6, RZ ;  /* 0x000000062a067c10 */ /* 0x000fc8000ff1e0ff */
[----:B------:R-:W-:Y:S01]  /*5b30*/  IADD3.X R7, R43, UR7, RZ, P0, !PT ;  /* 0x000000072b077c10 */ /* 0x000fe200087fe4ff */
[----:B------:R-:W-:Y:S08]  /*5b40*/  @!P2 BRA `(.L_x_147) ;  /* 0x000000000004a947 */ /* 0x000ff00003800000 */
[----:B------:R0:W5:Y:S02]  /*5b50*/  LDG.E.LTC128B R16, desc[UR16][R6.64] ;  /* 0x0000001006107981 */ /* 0x000164000c1e1920 */
.L_x_147:
[----:B------:R-:W-:Y:S05]  /*5b60*/  BSYNC B1 ;  /* 0x0000000000017941 */ /* 0x000fea0003800000 */
.L_x_146:
[----:B------:R-:W-:Y:S05]  /*5b70*/  @!P2 BRA `(.L_x_148) ;  /* 0x000000140094a947 */ /* 0x000fea0003800000 */
[----:B0-----:R-:W-:Y:S01]  /*5b80*/  IADD3 R6, P0, R24, R11, RZ ;  /* 0x0000000b18067210 */ /* 0x001fe20007f1e0ff */
[----:B-----5:R-:W-:-:S04]  /*5b90*/  FMUL R16, R16, R13 ;  /* 0x0000000d10107220 */ /* 0x020fc80000400000 */
[----:B------:R-:W-:Y:S02]  /*5ba0*/  IMAD.X R7, R25, 0x1, R10, P0 ;  /* 0x0000000119077824 */ /* 0x000fe400000e060a */
[----:B------:R-:W-:-:S05]  /*5bb0*/  FFMA R15, R15, R12, R16 ;  /* 0x0000000c0f0f7223 */ /* 0x000fca0000000010 */
[----:B------:R0:W-:Y:S01]  /*5bc0*/  STG.E desc[UR16][R6.64], R15 ;  /* 0x0000000f06007986 */ /* 0x0001e2000c101910 */
[----:B------:R-:W-:Y:S05]  /*5bd0*/  BRA `(.L_x_148) ;  /* 0x00000014007c7947 */ /* 0x000fea0003800000 */
.L_x_25:
[----:B------:R-:W-:Y:S01]  /*5be0*/  ULDC.64 UR6, c[0x0][0x6c0] ;  /* 0x0001b00000067ab9 */ /* 0x000fe20000000a00 */
[----:B------:R-:W-:Y:S01]  /*5bf0*/  ISETP.GT.AND P2, PT, R9, 0x1, PT ;  /* 0x000000010900780c */ /* 0x000fe20003f44270 */
[-C--:B--2---:R-:W-:Y:S01]  /*5c00*/  FMUL R193, R193, R12.reuse ;  /* 0x0000000cc1c17220 */ /* 0x084fe20000400000 */
[----:B------:R-:W-:Y:S01]  /*5c10*/  LEA R10, P1, R34, UR6, 0x2 ;  /* 0x00000006220a7c11 */ /* 0x000fe2000f8210ff */
[-C--:B------:R-:W-:Y:S01]  /*5c20*/  FMUL R7, R16, R12.reuse ;  /* 0x0000000c10077220 */ /* 0x080fe20000400000 */
[----:B------:R-:W-:Y:S01]  /*5c30*/  ISETP.GT.AND P4, PT, R14, RZ, P2 ;  /* 0x000000ff0e00720c */ /* 0x000fe20001784270 */
[-C--:B------:R-:W-:Y:S01]  /*5c40*/  FMUL R195, R195, R12.reuse ;  /* 0x0000000cc3c37220 */ /* 0x080fe20000400000 */
[----:B------:R-:W-:Y:S01]  /*5c50*/  LEA.HI.X R11, R34, UR7, R43, 0x2, P1 ;  /* 0x00000007220b7c11 */ /* 0x000fe200088f142b */
[-C--:B------:R-:W-:Y:S01]  /*5c60*/  FMUL R197, R197, R12.reuse ;  /* 0x0000000cc5c57220 */ /* 0x080fe20000400000 */
[----:B------:R-:W-:Y:S01]  /*5c70*/  ISETP.GT.AND P1, PT, R14, 0x8, P0 ;  /* 0x000000080e00780c */ /* 0x000fe20000724270 */
[----:B------:R-:W-:Y:S01]  /*5c80*/  FMUL R37, R20, R12 ;  /* 0x0000000c14257220 */ /* 0x000fe20000400000 */
[C-C-:B------:R-:W-:Y:S01]  /*5c90*/  SHF.L.U64.HI R6, R26.reuse, 0x5, R27.reuse ;  /* 0x000000051a067819 */ /* 0x140fe2000001021b */
[----:B------:R-:W-:Y:S01]  /*5ca0*/  @P5 STG.E desc[UR16][R10.64], R193 ;  /* 0x000000c10a005986 */ /* 0x000fe2000c101910 */
[C---:B------:R-:W-:Y:S01]  /*5cb0*/  LEA R24, P5, R26.reuse, R10, 0x2 ;  /* 0x0000000a1a187211 */ /* 0x040fe200078a10ff */
[-C--:B------:R-:W-:Y:S01]  /*5cc0*/  FMUL R199, R199, R12.reuse ;  /* 0x0000000cc7c77220 */ /* 0x080fe20000400000 */
[----:B------:R-:W-:Y:S01]  /*5cd0*/  ISETP.GT.AND P0, PT, R9, 0x8, PT ;  /* 0x000000080900780c */ /* 0x000fe20003f04270 */
[-C--:B------:R-:W-:Y:S01]  /*5ce0*/  FMUL R191, R191, R12.reuse ;  /* 0x0000000cbfbf7220 */ /* 0x080fe20000400000 */
[C---:B------:R-:W-:Y:S01]  /*5cf0*/  LEA.HI.X R25, R26.reuse, R11, R27, 0x2, P5 ;  /* 0x0000000b1a197211 */ /* 0x040fe200028f141b */
[----:B------:R-:W-:Y:S01]  /*5d00*/  IMAD.SHL.U32 R26, R26, 0x20, RZ ;  /* 0x000000201a1a7824 */ /* 0x000fe200078e00ff */
[----:B------:R-:W-:Y:S01]  /*5d10*/  ISETP.GT.AND P2, PT, R14, 0x8, P2 ;  /* 0x000000080e00780c */ /* 0x000fe20001744270 */
[----:B------:R-:W-:Y:S01]  /*5d20*/  FMUL R27, R18, R12 ;  /* 0x0000000c121b7220 */ /* 0x000fe20000400000 */
[----:B------:R-:W-:Y:S01]  /*5d30*/  ISETP.GT.AND P5, PT, R14, RZ, P0 ;  /* 0x000000ff0e00720c */ /* 0x000fe200007a4270 */
[----:B------:R0:W-:Y:S01]  /*5d40*/  @P4 STG.E desc[UR16][R24.64], R7 ;  /* 0x0000000718004986 */ /* 0x0001e2000c101910 */
[C---:B------:R-:W-:Y:S01]  /*5d50*/  IADD3 R28, P4, R26.reuse, R10, RZ ;  /* 0x0000000a1a1c7210 */ /* 0x040fe20007f9e0ff */
[----:B------:R-:W-:Y:S01]  /*5d60*/  FMUL R189, R189, R12 ;  /* 0x0000000cbdbd7220 */ /* 0x000fe20000400000 */
[----:B------:R-:W-:Y:S01]  /*5d70*/  IADD3 R30, P6, R26, R24, RZ ;  /* 0x000000181a1e7210 */ /* 0x000fe20007fde0ff */
[----:B------:R1:W-:Y:S01]  /*5d80*/  @P1 STG.E desc[UR16][R10.64+0x20], R195 ;  /* 0x000020c30a001986 */ /* 0x0003e2000c101910 */
[----:B------:R-:W-:Y:S01]  /*5d90*/  ISETP.GT.AND P1, PT, R9, 0x9, PT ;  /* 0x000000090900780c */ /* 0x000fe20003f24270 */
[----:B------:R-:W-:Y:S01]  /*5da0*/  IMAD.X R29, R6, 0x1, R11, P4 ;  /* 0x00000001061d7824 */ /* 0x000fe200020e060b */
[----:B------:R-:W-:Y:S01]  /*5db0*/  ISETP.GT.AND P0, PT, R14, 0x8, P0 ;  /* 0x000000080e00780c */ /* 0x000fe20000704270 */
[----:B------:R-:W-:Y:S01]  /*5dc0*/  IMAD.X R31, R6, 0x1, R25, P6 ;  /* 0x00000001061f7824 */ /* 0x000fe200030e0619 */
[C---:B------:R-:W-:Y:S01]  /*5dd0*/  ISETP.GT.AND P4, PT, R14.reuse, RZ, P1 ;  /* 0x000000ff0e00720c */ /* 0x040fe20000f84270 */
[----:B------:R2:W-:Y:S01]  /*5de0*/  @P2 STG.E desc[UR16][R24.64+0x20], R27 ;  /* 0x0000201b18002986 */ /* 0x0005e2000c101910 */
[----:B------:R-:W-:Y:S01]  /*5df0*/  ISETP.GT.AND P1, PT, R14, 0x8, P1 ;  /* 0x000000080e00780c */ /* 0x000fe20000f24270 */
[----:B------:R-:W-:Y:S01]  /*5e00*/  FMUL R187, R187, R12 ;  /* 0x0000000cbbbb7220 */ /* 0x000fe20000400000 */
[C---:B0-----:R-:W-:Y:S01]  /*5e10*/  IADD3 R7, P2, R26.reuse, 0x20, RZ ;  /* 0x000000201a077810 */ /* 0x041fe20007f5e0ff */
[----:B------:R0:W-:Y:S01]  /*5e20*/  @P5 STG.E desc[UR16][R28.64], R197 ;  /* 0x000000c51c005986 */ /* 0x0001e2000c101910 */
[----:B------:R-:W-:Y:S01]  /*5e30*/  IADD3 R34, P6, R26, R28, RZ ;  /* 0x0000001c1a227210 */ /* 0x000fe20007fde0ff */
[----:B------:R-:W-:Y:S01]  /*5e40*/  FMUL R185, R185, R12 ;  /* 0x0000000cb9b97220 */ /* 0x000fe20000400000 */
[----:B------:R-:W-:Y:S01]  /*5e50*/  IADD3 R32, P5, R7, R10, RZ ;  /* 0x0000000a07207210 */ /* 0x000fe20007fbe0ff */
[----:B-1----:R-:W-:Y:S01]  /*5e60*/  IMAD.X R10, RZ, RZ, R6, P2 ;  /* 0x000000ffff0a7224 */ /* 0x002fe200010e0606 */
[----:B------:R-:W-:Y:S01]  /*5e70*/  ISETP.GT.AND P2, PT, R9, 0x10, PT ;  /* 0x000000100900780c */ /* 0x000fe20003f44270 */
[----:B------:R-:W-:-:S02]  /*5e80*/  IMAD.X R35, R6, 0x1, R29, P6 ;  /* 0x0000000106237824 */ /* 0x000fc400030e061d */
[----:B------:R-:W-:Y:S01]  /*5e90*/  FMUL R183, R183, R12 ;  /* 0x0000000cb7b77220 */ /* 0x000fe20000400000 */
[----:B------:R-:W-:Y:S01]  /*5ea0*/  IMAD.X R33, R10, 0x1, R11, P5 ;  /* 0x000000010a217824 */ /* 0x000fe200028e060b */
[----:B------:R1:W-:Y:S01]  /*5eb0*/  @P4 STG.E desc[UR16][R30.64], R37 ;  /* 0x000000251e004986 */ /* 0x0003e2000c101910 */
[----:B--2---:R-:W-:Y:S01]  /*5ec0*/  IADD3 R24, P4, R7, R24, RZ ;  /* 0x0000001807187210 */ /* 0x004fe20007f9e0ff */
[-C--:B------:R-:W-:Y:S01]  /*5ed0*/  FMUL R181, R181, R12.reuse ;  /* 0x0000000cb5b57220 */ /* 0x080fe20000400000 */
[----:B------:R-:W-:Y:S01]  /*5ee0*/  ISETP.GT.AND P5, PT, R14, RZ, P2 ;  /* 0x000000ff0e00720c */ /* 0x000fe200017a4270 */
[----:B------:R-:W-:Y:S01]  /*5ef0*/  @P0 STG.E desc[UR16][R32.64], R199 ;  /* 0x000000c720000986 */ /* 0x000fe2000c101910 */
[----:B------:R-:W-:Y:S01]  /*5f00*/  ISETP.GT.AND P0, PT, R9, 0x11, PT ;  /* 0x000000110900780c */ /* 0x000fe20003f04270 */
[----:B------:R-:W-:Y:S02]  /*5f10*/  IMAD.X R25, R10, 0x1, R25, P4 ;  /* 0x000000010a197824 */ /* 0x000fe400020e0619 */
[-C--:B------:R-:W-:Y:S01]  /*5f20*/  FMUL R177, R177, R12.reuse ;  /* 0x0000000cb1b17220 */ /* 0x080fe20000400000 */
[-C--:B------:R-:W-:Y:S01]  /*5f30*/  FMUL R179, R179, R12.reuse ;  /* 0x0000000cb3b37220 */ /* 0x080fe20000400000 */
[C---:B------:R-:W-:Y:S01]  /*5f40*/  ISETP.GT.AND P4, PT, R14.reuse, RZ, P0 ;  /* 0x000000ff0e00720c */ /* 0x040fe20000784270 */
[-C--:B------:R-:W-:Y:S01]  /*5f50*/  FMUL R173, R173, R12.reuse ;  /* 0x0000000cadad7220 */ /* 0x080fe20000400000 */
[----:B------:R2:W-:Y:S01]  /*5f60*/  @P1 STG.E desc[UR16][R24.64], R191 ;  /* 0x000000bf18001986 */ /* 0x0005e2000c101910 */
[----:B------:R-:W-:Y:S01]  /*5f70*/  ISETP.GT.AND P1, PT, R14, 0x8, P2 ;  /* 0x000000080e00780c */ /* 0x000fe20001724270 */
[----:B------:R-:W-:Y:S01]  /*5f80*/  FMUL R175, R175, R12 ;  /* 0x0000000cafaf7220 */ /* 0x000fe20000400000 */
[----:B------:R-:W-:Y:S01]  /*5f90*/  IADD3 R36, P2, R26, R30, RZ ;  /* 0x0000001e1a247210 */ /* 0x000fe20007f5e0ff */
[----:B------:R-:W-:Y:S01]  /*5fa0*/  FMUL R171, R171, R12 ;  /* 0x0000000cabab7220 */ /* 0x000fe20000400000 */
[----:B------:R-:W-:Y:S01]  /*5fb0*/  @P5 STG.E desc[UR16][R34.64], R189 ;  /* 0x000000bd22005986 */ /* 0x000fe2000c101910 */
[----:B0-----:R-:W-:Y:S01]  /*5fc0*/  IADD3 R28, P5, R7, R28, RZ ;  /* 0x0000001c071c7210 */ /* 0x001fe20007fbe0ff */
[-C--:B------:R-:W-:Y:S01]  /*5fd0*/  FMUL R169, R169, R12.reuse ;  /* 0x0000000ca9a97220 */ /* 0x080fe20000400000 */
[----:B-1----:R-:W-:Y:S01]  /*5fe0*/  IMAD.X R37, R6, 0x1, R31, P2 ;  /* 0x0000000106257824 */ /* 0x002fe200010e061f */
[----:B------:R-:W-:Y:S01]  /*5ff0*/  ISETP.GT.AND P0, PT, R14, 0x8, P0 ;  /* 0x000000080e00780c */ /* 0x000fe20000704270 */
[----:B------:R-:W-:Y:S01]  /*6000*/  FMUL R167, R167, R12 ;  /* 0x0000000ca7a77220 */ /* 0x000fe20000400000 */
[----:B------:R-:W-:Y:S01]  /*6010*/  ISETP.GT.AND P2, PT, R9, 0x18, PT ;  /* 0x000000180900780c */ /* 0x000fe20003f44270 */
[----:B------:R-:W-:Y:S01]  /*6020*/  IMAD.X R29, R10, 0x1, R29, P5 ;  /* 0x000000010a1d7824 */ /* 0x000fe200028e061d */
[----:B------:R-:W-:Y:S01]  /*6030*/  @P4 STG.E desc[UR16][R36.64], R187 ;  /* 0x000000bb24004986 */ /* 0x000fe2000c101910 */
[----:B--2---:R-:W-:Y:S01]  /*6040*/  IADD3 R24, P4, R7, R30, RZ ;  /* 0x0000001e07187210 */ /* 0x004fe20007f9e0ff */
[----:B------:R-:W-:Y:S01]  /*6050*/  FMUL R165, R165, R12 ;  /* 0x0000000ca5a57220 */ /* 0x000fe20000400000 */
[----:B------:R-:W-:Y:S01]  /*6060*/  ISETP.GT.AND P5, PT, R14, RZ, P2 ;  /* 0x000000ff0e00720c */ /* 0x000fe200017a4270 */
[----:B------:R0:W-:Y:S01]  /*6070*/  @P1 STG.E desc[UR16][R28.64], R185 ;  /* 0x000000b91c001986 */ /* 0x0001e2000c101910 */
[----:B------:R-:W-:Y:S01]  /*6080*/  ISETP.GT.AND P1, PT, R9, 0x19, PT ;  /* 0x000000190900780c */ /* 0x000fe20003f24270 */
[----:B------:R-:W-:Y:S01]  /*6090*/  IMAD.X R25, R10, 0x1, R31, P4 ;  /* 0x000000010a197824 */ /* 0x000fe200020e061f */
[----:B------:R-:W-:Y:S01]  /*60a0*/  IADD3 R30, P6, R26, R34, RZ ;  /* 0x000000221a1e7210 */ /* 0x000fe20007fde0ff */
[-C--:B------:R-:W-:Y:S01]  /*60b0*/  FMUL R163, R163, R12.reuse ;  /* 0x0000000ca3a37220 */ /* 0x080fe20000400000 */
[----:B------:R-:W-:Y:S01]  /*60c0*/  ISETP.GT.AND P4, PT, R14, RZ, P1 ;  /* 0x000000ff0e00720c */ /* 0x000fe20000f84270 */
[-C--:B------:R-:W-:Y:S01]  /*60d0*/  FMUL R161, R161, R12.reuse ;  /* 0x0000000ca1a17220 */ /* 0x080fe20000400000 */
[----:B------:R1:W-:Y:S01]  /*60e0*/  @P0 STG.E desc[UR16][R24.64], R183 ;  /* 0x000000b718000986 */ /* 0x0003e2000c101910 */
[----:B------:R-:W-:Y:S01]  /*60f0*/  IMAD.X R31, R6, 0x1, R35, P6 ;  /* 0x00000001061f7824 */ /* 0x000fe200030e0623 */
[----:B------:R-:W-:Y:S01]  /*6100*/  ISETP.GT.AND P0, PT, R14, 0x8, P2 ;  /* 0x000000080e00780c */ /* 0x000fe20001704270 */
[----:B------:R-:W-:Y:S01]  /*6110*/  FMUL R159, R159, R12 ;  /* 0x0000000c9f9f7220 */ /* 0x000fe20000400000 */
[----:B------:R-:W-:Y:S01]  /*6120*/  IADD3 R32, P2, R26, R36, RZ ;  /* 0x000000241a207210 */ /* 0x000fe20007f5e0ff */
[----:B------:R-:W-:Y:S01]  /*6130*/  FMUL R157, R157, R12 ;  /* 0x0000000c9d9d7220 */ /* 0x000fe20000400000 */
[----:B------:R-:W-:Y:S01]  /*6140*/  @P5 STG.E desc[UR16][R30.64], R181 ;  /* 0x000000b51e005986 */ /* 0x000fe2000c101910 */
[----:B0-----:R-:W-:Y:S01]  /*6150*/  IADD3 R28, P5, R7, R34, RZ ;  /* 0x00000022071c7210 */ /* 0x001fe20007fbe0ff */
[-C--:B------:R-:W-:Y:S01]  /*6160*/  FMUL R155, R155, R12.reuse ;  /* 0x0000000c9b9b7220 */ /* 0x080fe20000400000 */
[----:B------:R-:W-:Y:S01]  /*6170*/  IMAD.X R33, R6, 0x1, R37, P2 ;  /* 0x0000000106217824 */ /* 0x000fe200010e0625 */
[----:B------:R-:W-:Y:S01]  /*6180*/  ISETP.GT.AND P1, PT, R14, 0x8, P1 ;  /* 0x000000080e00780c */ /* 0x000fe20000f24270 */
[----:B------:R-:W-:Y:S01]  /*6190*/  FMUL R153, R153, R12 ;  /* 0x0000000c99997220 */ /* 0x000fe20000400000 */
[----:B------:R-:W-:Y:S01]  /*61a0*/  ISETP.GT.AND P2, PT, R9, 0x20, PT ;  /* 0x000000200900780c */ /* 0x000fe20003f44270 */
[----:B------:R-:W-:Y:S01]  /*61b0*/  IMAD.X R29, R10, 0x1, R35, P5 ;  /* 0x000000010a1d7824 */ /* 0x000fe200028e0623 */
[----:B------:R-:W-:Y:S01]  /*61c0*/  @P4 STG.E desc[UR16][R32.64], R177 ;  /* 0x000000b120004986 */ /* 0x000fe2000c101910 */
[----:B-1----:R-:W-:Y:S01]  /*61d0*/  IADD3 R24, P4, R7, R36, RZ ;  /* 0x0000002407187210 */ /* 0x002fe20007f9e0ff */
        /* <DEDUP_REMOVED lines=44> */
[----:B------:R-:W-:Y:S01]  /*64a0*/  ISETP.GT.AND P2, PT, R9, 0x30, PT ;  /* 0x000000300900780c */ /* 0x000fe20003f44270 */
[-C--:B------:R-:W-:Y:S01]  /*64b0*/  FMUL R125, R125, R12.reuse ;  /* 0x0000000c7d7d7220 */ /* 0x080fe20000400000 */
[----:B------:R-:W-:Y:S01]  /*64c0*/  ISETP.GT.AND P1, PT, R14, 0x8, P1 ;  /* 0x000000080e00780c */ /* 0x000fe20000f24270 */
[----:B------:R-:W-:Y:S01]  /*64d0*/  IMAD.X R29, R10, 0x1, R35, P5 ;  /* 0x000000010a1d7824 */ /* 0x000fe200028e0623 */
[----:B------:R-:W-:Y:S01]  /*64e0*/  @P4 STG.E desc[UR16][R32.64], R163 ;  /* 0x000000a320004986 */ /* 0x000fe2000c101910 */
[----:B------:R-:W-:Y:S01]  /*64f0*/  ISETP.GT.AND P5, PT, R14, RZ, P2 ;  /* 0x000000ff0e00720c */ /* 0x000fe200017a4270 */
[----:B------:R-:W-:Y:S01]  /*6500*/  FMUL R123, R123, R12 ;  /* 0x0000000c7b7b7220 */ /* 0x000fe20000400000 */
[----:B-1----:R-:W-:Y:S01]  /*6510*/  IADD3 R24, P4, R7, R36, RZ ;  /* 0x0000002407187210 */ /* 0x002fe20007f9e0ff */
[----:B------:R0:W-:Y:S01]  /*6520*/  @P0 STG.E desc[UR16][R28.64], R161 ;  /* 0x000000a11c000986 */ /* 0x0001e2000c101910 */
[----:B------:R-:W-:Y:S01]  /*6530*/  IADD3 R34, P6, R26, R30, RZ ;  /* 0x0000001e1a227210 */ /* 0x000fe20007fde0ff */
[-C--:B------:R-:W-:Y:S01]  /*6540*/  FMUL R121, R121, R12.reuse ;  /* 0x0000000c79797220 */ /* 0x080fe20000400000 */
[----:B------:R-:W-:Y:S01]  /*6550*/  ISETP.GT.AND P0, PT, R9, 0x31, PT ;  /* 0x000000310900780c */ /* 0x000fe20003f04270 */
[----:B------:R-:W-:Y:S01]  /*6560*/  IMAD.X R25, R10, 0x1, R37, P4 ;  /* 0x000000010a197824 */ /* 0x000fe200020e0625 */
[----:B------:R-:W-:Y:S01]  /*6570*/  ISETP.GT.AND P2, PT, R14, 0x8, P2 ;  /* 0x000000080e00780c */ /* 0x000fe20001744270 */
[----:B------:R-:W-:Y:S01]  /*6580*/  IMAD.X R35, R6, 0x1, R31, P6 ;  /* 0x0000000106237824 */ /* 0x000fe200030e061f */
[----:B------:R-:W-:Y:S01]  /*6590*/  ISETP.GT.AND P4, PT, R14, RZ, P0 ;  /* 0x000000ff0e00720c */ /* 0x000fe20000784270 */
[----:B------:R-:W-:Y:S01]  /*65a0*/  FMUL R119, R119, R12 ;  /* 0x0000000c77777220 */ /* 0x000fe20000400000 */
[----:B------:R1:W-:Y:S01]  /*65b0*/  @P1 STG.E desc[UR16][R24.64], R159 ;  /* 0x0000009f18001986 */ /* 0x0003e2000c101910 */
[----:B------:R-:W-:Y:S01]  /*65c0*/  IADD3 R36, P1, R26, R32, RZ ;  /* 0x000000201a247210 */ /* 0x000fe20007f3e0ff */
[----:B------:R-:W-:Y:S01]  /*65d0*/  FMUL R117, R117, R12 ;  /* 0x0000000c75757220 */ /* 0x000fe20000400000 */
[----:B------:R-:W-:Y:S01]  /*65e0*/  ISETP.GT.AND P0, PT, R14, 0x8, P0 ;  /* 0x000000080e00780c */ /* 0x000fe20000704270 */
[----:B------:R-:W-:Y:S01]  /*65f0*/  @P5 STG.E desc[UR16][R34.64], R157 ;  /* 0x0000009d22005986 */ /* 0x000fe2000c101910 */
[----:B0-----:R-:W-:Y:S01]  /*6600*/  IADD3 R28, P5, R7, R30, RZ ;  /* 0x0000001e071c7210 */ /* 0x001fe20007fbe0ff */
[----:B------:R-:W-:Y:S01]  /*6610*/  IMAD.X R37, R6, 0x1, R33, P1 ;  /* 0x0000000106257824 */ /* 0x000fe200008e0621 */
[----:B------:R-:W-:Y:S01]  /*6620*/  ISETP.GT.AND P1, PT, R9, 0x38, PT ;  /* 0x000000380900780c */ /* 0x000fe20003f24270 */
[----:B------:R-:W-:Y:S01]  /*6630*/  FMUL R115, R115, R12 ;  /* 0x0000000c73737220 */ /* 0x000fe20000400000 */
[----:B------:R-:W-:Y:S01]  /*6640*/  IADD3 R30, P6, R26, R34, RZ ;  /* 0x000000221a1e7210 */ /* 0x000fe20007fde0ff */
[----:B------:R-:W-:Y:S01]  /*6650*/  IMAD.X R29, R10, 0x1, R31, P5 ;  /* 0x000000010a1d7824 */ /* 0x000fe200028e061f */
[----:B------:R-:W-:Y:S01]  /*6660*/  @P4 STG.E desc[UR16][R36.64], R155 ;  /* 0x0000009b24004986 */ /* 0x000fe2000c101910 */
[----:B-1----:R-:W-:Y:S01]  /*6670*/  IADD3 R24, P5, R7, R32, RZ ;  /* 0x0000002007187210 */ /* 0x002fe20007fbe0ff */
[-C--:B------:R-:W-:Y:S01]  /*6680*/  FMUL R113, R113, R12.reuse ;  /* 0x0000000c71717220 */ /* 0x080fe20000400000 */
[----:B------:R-:W-:Y:S01]  /*6690*/  ISETP.GT.AND P4, PT, R14, RZ, P1 ;  /* 0x000000ff0e00720c */ /* 0x000fe20000f84270 */
[----:B------:R0:W-:Y:S01]  /*66a0*/  @P2 STG.E desc[UR16][R28.64], R153 ;  /* 0x000000991c002986 */ /* 0x0001e2000c101910 */
        /* <DEDUP_REMOVED lines=8> */
[-C--:B------:R-:W-:Y:S01]  /*6730*/  FMUL R109, R109, R12.reuse ;  /* 0x0000000c6d6d7220 */ /* 0x080fe20000400000 */
[----:B------:R-:W-:Y:S01]  /*6740*/  ISETP.GT.AND P2, PT, R14, 0x8, P2 ;  /* 0x000000080e00780c */ /* 0x000fe20001744270 */
[----:B------:R-:W-:Y:S01]  /*6750*/  FMUL R107, R107, R12 ;  /* 0x0000000c6b6b7220 */ /* 0x000fe20000400000 */
        /* <DEDUP_REMOVED lines=65> */
[----:B------:R-:W-:-:S02]  /*6b70*/  IADD3 R36, P0, R26, R32, RZ ;  /* 0x000000201a247210 */ /* 0x000fc40007f1e0ff */
[----:B------:R-:W-:Y:S02]  /*6b80*/  ISETP.GT.AND P2, PT, R14, 0x8, P2 ;  /* 0x000000080e00780c */ /* 0x000fe40001744270 */
[----:B------:R-:W-:Y:S01]  /*6b90*/  @P4 STG.E desc[UR16][R34.64], R125 ;  /* 0x0000007d22004986 */ /* 0x000fe2000c101910 */
[----:B0-----:R-:W-:Y:S01]  /*6ba0*/  IADD3 R28, P4, R7, R30, RZ ;  /* 0x0000001e071c7210 */ /* 0x001fe20007f9e0ff */
[----:B------:R-:W-:Y:S01]  /*6bb0*/  IMAD.X R37, R6, 0x1, R33, P0 ;  /* 0x0000000106257824 */ /* 0x000fe200000e0621 */
[----:B------:R-:W-:Y:S02]  /*6bc0*/  ISETP.GT.AND P0, PT, R9, 0x58, PT ;  /* 0x000000580900780c */ /* 0x000fe40003f04270 */
[----:B------:R-:W-:Y:S01]  /*6bd0*/  IADD3 R30, P6, R26, R34, RZ ;  /* 0x000000221a1e7210 */ /* 0x000fe20007fde0ff */
[----:B------:R-:W-:Y:S01]  /*6be0*/  IMAD.X R29, R10, 0x1, R31, P4 ;  /* 0x000000010a1d7824 */ /* 0x000fe200020e061f */
[----:B------:R-:W-:Y:S01]  /*6bf0*/  @P5 STG.E desc[UR16][R36.64], R123 ;  /* 0x0000007b24005986 */ /* 0x000fe2000c101910 */
[----:B-1----:R-:W-:-:S02]  /*6c00*/  IADD3 R24, P5, R7, R32, RZ ;  /* 0x0000002007187210 */ /* 0x002fc40007fbe0ff */
[----:B------:R-:W-:Y:S01]  /*6c10*/  ISETP.GT.AND P4, PT, R14, RZ, P0 ;  /* 0x000000ff0e00720c */ /* 0x000fe20000784270 */
[----:B------:R0:W-:Y:S01]  /*6c20*/  @P1 STG.E desc[UR16][R28.64], R121 ;  /* 0x000000791c001986 */ /* 0x0001e2000c101910 */
[----:B------:R-:W-:Y:S01]  /*6c30*/  ISETP.GT.AND P1, PT, R9, 0x59, PT ;  /* 0x000000590900780c */ /* 0x000fe20003f24270 */
[----:B------:R-:W-:Y:S01]  /*6c40*/  IMAD.X R25, R10, 0x1, R33, P5 ;  /* 0x000000010a197824 */ /* 0x000fe200028e0621 */
[----:B------:R-:W-:Y:S01]  /*6c50*/  ISETP.GT.AND P0, PT, R14, 0x8, P0 ;  /* 0x000000080e00780c */ /* 0x000fe20000704270 */
[----:B------:R-:W-:Y:S01]  /*6c60*/  IMAD.X R31, R6, 0x1, R35, P6 ;  /* 0x00000001061f7824 */ /* 0x000fe200030e0623 */
[----:B------:R-:W-:Y:S02]  /*6c70*/  ISETP.GT.AND P5, PT, R14, RZ, P1 ;  /* 0x000000ff0e00720c */ /* 0x000fe40000fa4270 */
[----:B------:R1:W-:Y:S01]  /*6c80*/  @P2 STG.E desc[UR16][R24.64], R119 ;  /* 0x0000007718002986 */ /* 0x0003e2000c101910 */
[----:B------:R-:W-:Y:S02]  /*6c90*/  IADD3 R32, P2, R26, R36, RZ ;  /* 0x000000241a207210 */ /* 0x000fe40007f5e0ff */
[----:B------:R-:W-:-:S02]  /*6ca0*/  ISETP.GT.AND P1, PT, R14, 0x8, P1 ;  /* 0x000000080e00780c */ /* 0x000fc40000f24270 */
[----:B------:R-:W-:Y:S01]  /*6cb0*/  @P4 STG.E desc[UR16][R30.64], R117 ;  /* 0x000000751e004986 */ /* 0x000fe2000c101910 */
[----:B0-----:R-:W-:Y:S01]  /*6cc0*/  IADD3 R28, P4, R7, R34, RZ ;  /* 0x00000022071c7210 */ /* 0x001fe20007f9e0ff */
[----:B------:R-:W-:Y:S01]  /*6cd0*/  IMAD.X R33, R6, 0x1, R37, P2 ;  /* 0x0000000106217824 */ /* 0x000fe200010e0625 */
[----:B------:R-:W-:Y:S02]  /*6ce0*/  ISETP.GT.AND P2, PT, R9, 0x60, PT ;  /* 0x000000600900780c */ /* 0x000fe40003f44270 */
[----:B------:R-:W-:Y:S01]  /*6cf0*/  IADD3 R34, P6, R26, R30, RZ ;  /* 0x0000001e1a227210 */ /* 0x000fe20007fde0ff */
[----:B------:R-:W-:Y:S01]  /*6d00*/  IMAD.X R29, R10, 0x1, R35, P4 ;  /* 0x000000010a1d7824 */ /* 0x000fe200020e0623 */
[----:B------:R-:W-:Y:S01]  /*6d10*/  @P5 STG.E desc[UR16][R32.64], R115 ;  /* 0x0000007320005986 */ /* 0x000fe2000c101910 */
[----:B-1----:R-:W-:Y:S02]  /*6d20*/  IADD3 R24, P5, R7, R36, RZ ;  /* 0x0000002407187210 */ /* 0x002fe40007fbe0ff */
[----:B------:R-:W-:Y:S01]  /*6d30*/  ISETP.GT.AND P4, PT, R14, RZ, P2 ;  /* 0x000000ff0e00720c */ /* 0x000fe20001784270 */
[----:B------:R0:W-:Y:S01]  /*6d40*/  @P0 STG.E desc[UR16][R28.64], R113 ;  /* 0x000000711c000986 */ /* 0x0001e2000c101910 */
[----:B------:R-:W-:Y:S01]  /*6d50*/  ISETP.GT.AND P0, PT, R9, 0x61, PT ;  /* 0x000000610900780c */ /* 0x000fe20003f04270 */
[----:B------:R-:W-:Y:S01]  /*6d60*/  IMAD.X R25, R10, 0x1, R37, P5 ;  /* 0x000000010a197824 */ /* 0x000fe200028e0625 */
[----:B------:R-:W-:Y:S01]  /*6d70*/  ISETP.GT.AND P2, PT, R14, 0x8, P2 ;  /* 0x000000080e00780c */ /* 0x000fe20001744270 */
[----:B------:R-:W-:Y:S01]  /*6d80*/  IMAD.X R35, R6, 0x1, R31, P6 ;  /* 0x0000000106237824 */ /* 0x000fe200030e061f */
[----:B------:R-:W-:-:S02]  /*6d90*/  ISETP.GT.AND P5, PT, R14, RZ, P0 ;  /* 0x000000ff0e00720c */ /* 0x000fc400007a4270 */
[----:B------:R1:W-:Y:S01]  /*6da0*/  @P1 STG.E desc[UR16][R24.64], R111 ;  /* 0x0000006f18001986 */ /* 0x0003e2000c101910 */
[----:B------:R-:W-:Y:S02]  /*6db0*/  IADD3 R36, P1, R26, R32, RZ ;  /* 0x000000201a247210 */ /* 0x000fe40007f3e0ff */
        /* <DEDUP_REMOVED lines=8> */
[----:B------:R-:W-:-:S02]  /*6e40*/  ISETP.GT.AND P4, PT, R14, RZ, P1 ;  /* 0x000000ff0e00720c */ /* 0x000fc40000f84270 */
[----:B-1----:R-:W-:Y:S01]  /*6e50*/  IADD3 R24, P5, R7, R32, RZ ;  /* 0x0000002007187210 */ /* 0x002fe20007fbe0ff */
[----:B------:R0:W-:Y:S01]  /*6e60*/  @P2 STG.E desc[UR16][R28.64], R105 ;  /* 0x000000691c002986 */ /* 0x0001e2000c101910 */
[----:B------:R-:W-:Y:S01]  /*6e70*/  ISETP.GT.AND P2, PT, R9, 0x69, PT ;  /* 0x000000690900780c */ /* 0x000fe20003f44270 */
[----:B------:R-:W-:Y:S01]  /*6e80*/  IMAD.X R31, R6, 0x1, R35, P6 ;  /* 0x00000001061f7824 */ /* 0x000fe200030e0623 */
[----:B------:R-:W-:Y:S01]  /*6e90*/  ISETP.GT.AND P1, PT, R14, 0x8, P1 ;  /* 0x000000080e00780c */ /* 0x000fe20000f24270 */
[----:B------:R-:W-:Y:S01]  /*6ea0*/  IMAD.X R25, R10, 0x1, R33, P5 ;  /* 0x000000010a197824 */ /* 0x000fe200028e0621 */
[C---:B------:R-:W-:Y:S02]  /*6eb0*/  ISETP.GT.AND P5, PT, R14.reuse, RZ, P2 ;  /* 0x000000ff0e00720c */ /* 0x040fe400017a4270 */
[----:B------:R-:W-:Y:S02]  /*6ec0*/  ISETP.GT.AND P2, PT, R14, 0x8, P2 ;  /* 0x000000080e00780c */ /* 0x000fe40001744270 */
[----:B------:R1:W-:Y:S01]  /*6ed0*/  @P0 STG.E desc[UR16][R24.64], R103 ;  /* 0x0000006718000986 */ /* 0x0003e2000c101910 */
[----:B------:R-:W-:-:S03]  /*6ee0*/  IADD3 R32, P0, R26, R36, RZ ;  /* 0x000000241a207210 */ /* 0x000fc60007f1e0ff */
        /* <DEDUP_REMOVED lines=11> */
[----:B------:R-:W-:-:S02]  /*6fa0*/  IMAD.X R25, R10, 0x1, R37, P5 ;  /* 0x000000010a197824 */ /* 0x000fc400028e0625 */
[----:B------:R-:W-:Y:S01]  /*6fb0*/  IMAD.X R35, R6, 0x1, R31, P6 ;  /* 0x0000000106237824 */ /* 0x000fe200030e061f */
[C---:B------:R-:W-:Y:S02]  /*6fc0*/  ISETP.GT.AND P5, PT, R14.reuse, RZ, P1 ;  /* 0x000000ff0e00720c */ /* 0x040fe40000fa4270 */
[----:B------:R-:W-:Y:S01]  /*6fd0*/  ISETP.GT.AND P6, PT, R14, 0x8, P0 ;  /* 0x000000080e00780c */ /* 0x000fe200007c4270 */
[----:B------:R1:W-:Y:S01]  /*6fe0*/  @P2 STG.E desc[UR16][R24.64], R95 ;  /* 0x0000005f18002986 */ /* 0x0003e2000c101910 */
[----:B------:R-:W-:Y:S02]  /*6ff0*/  IADD3 R36, P0, R26, R32, RZ ;  /* 0x000000201a247210 */ /* 0x000fe40007f1e0ff */
[----:B------:R-:W-:Y:S01]  /*7000*/  ISETP.GT.AND P1, PT, R14, 0x8, P1 ;  /* 0x000000080e00780c */ /* 0x000fe20000f24270 */
[----:B------:R2:W-:Y:S01]  /*7010*/  @P4 STG.E desc[UR16][R34.64], R93 ;  /* 0x0000005d22004986 */ /* 0x0005e2000c101910 */
[----:B0-----:R-:W-:Y:S01]  /*7020*/  IADD3 R28, P2, R7, R30, RZ ;  /* 0x0000001e071c7210 */ /* 0x001fe20007f5e0ff */
[----:B------:R-:W-:Y:S01]  /*7030*/  IMAD.X R37, R6, 0x1, R33, P0 ;  /* 0x0000000106257824 */ /* 0x000fe200000e0621 */
[----:B------:R-:W-:-:S03]  /*7040*/  ISETP.GT.AND P0, PT, R9, 0x79, PT ;  /* 0x000000790900780c */ /* 0x000fc60003f04270 */
[----:B------:R-:W-:Y:S01]  /*7050*/  IMAD.X R29, R10, 0x1, R31, P2 ;  /* 0x000000010a1d7824 */ /* 0x000fe200010e061f */
[----:B------:R2:W-:Y:S01]  /*7060*/  @P5 STG.E desc[UR16][R36.64], R91 ;  /* 0x0000005b24005986 */ /* 0x0005e2000c101910 */
[----:B-1----:R-:W-:Y:S02]  /*7070*/  IADD3 R24, P4, R7, R32, RZ ;  /* 0x0000002007187210 */ /* 0x002fe40007f9e0ff */
[----:B------:R-:W-:Y:S01]  /*7080*/  ISETP.GT.AND P2, PT, R9, 0x78, PT ;  /* 0x000000780900780c */ /* 0x000fe20003f44270 */
[----:B------:R2:W-:Y:S01]  /*7090*/  @P6 STG.E desc[UR16][R28.64], R89 ;  /* 0x000000591c006986 */ /* 0x0005e2000c101910 */
[----:B------:R-:W-:Y:S01]  /*70a0*/  IADD3 R30, P6, R26, R34, RZ ;  /* 0x000000221a1e7210 */ /* 0x000fe20007fde0ff */
[----:B------:R-:W-:Y:S01]  /*70b0*/  IMAD.X R25, R10, 0x1, R33, P4 ;  /* 0x000000010a197824 */ /* 0x000fe200020e0621 */
[----:B------:R-:W-:Y:S02]  /*70c0*/  IADD3 R26, P4, R26, R36, RZ ;  /* 0x000000241a1a7210 */ /* 0x000fe40007f9e0ff */
[----:B------:R-:W-:Y:S01]  /*70d0*/  IADD3 R32, P5, R7, R34, RZ ;  /* 0x0000002207207210 */ /* 0x000fe20007fbe0ff */
[----:B------:R-:W-:Y:S01]  /*70e0*/  IMAD.X R31, R6, 0x1, R35, P6 ;  /* 0x00000001061f7824 */ /* 0x000fe200030e0623 */
[----:B------:R-:W-:Y:S01]  /*70f0*/  ISETP.GT.AND P6, PT, R14, RZ, P2 ;  /* 0x000000ff0e00720c */ /* 0x000fe200017c4270 */
[----:B------:R-:W-:Y:S01]  /*7100*/  IMAD.X R27, R6, 0x1, R37, P4 ;  /* 0x00000001061b7824 */ /* 0x000fe200020e0625 */
[----:B------:R-:W-:Y:S01]  /*7110*/  ISETP.GT.AND P4, PT, R14, RZ, P0 ;  /* 0x000000ff0e00720c */ /* 0x000fe20000784270 */
[----:B------:R-:W-:Y:S01]  /*7120*/  IMAD.X R33, R10, 0x1, R35, P5 ;  /* 0x000000010a217824 */ /* 0x000fe200028e0623 */
[----:B------:R-:W-:-:S02]  /*7130*/  ISETP.GT.AND P2, PT, R14, 0x8, P2 ;  /* 0x000000080e00780c */ /* 0x000fc40001744270 */
[----:B------:R-:W-:Y:S02]  /*7140*/  ISETP.GT.AND P0, PT, R14, 0x8, P0 ;  /* 0x000000080e00780c */ /* 0x000fe40000704270 */
[----:B------:R-:W-:Y:S01]  /*7150*/  IADD3 R22, P5, R7, R36, RZ ;  /* 0x0000002407167210 */ /* 0x000fe20007fbe0ff */
[----:B------:R-:W-:-:S04]  /*7160*/  FMUL R7, R23, R12 ;  /* 0x0000000c17077220 */ /* 0x000fc80000400000 */
[----:B------:R-:W-:Y:S01]  /*7170*/  IMAD.X R23, R10, 0x1, R37, P5 ;  /* 0x000000010a177824 */ /* 0x000fe200028e0625 */
[----:B------:R2:W-:Y:S04]  /*7180*/  @P1 STG.E desc[UR16][R24.64], R7 ;  /* 0x0000000718001986 */ /* 0x0005e8000c101910 */
[----:B------:R2:W-:Y:S04]  /*7190*/  @P6 STG.E desc[UR16][R30.64], R21 ;  /* 0x000000151e006986 */ /* 0x0005e8000c101910 */
[----:B------:R2:W-:Y:S04]  /*71a0*/  @P4 STG.E desc[UR16][R26.64], R19 ;  /* 0x000000131a004986 */ /* 0x0005e8000c101910 */
[----:B------:R2:W-:Y:S04]  /*71b0*/  @P2 STG.E desc[UR16][R32.64], R17 ;  /* 0x0000001120002986 */ /* 0x0005e8000c101910 */
[----:B------:R2:W-:Y:S02]  /*71c0*/  @P0 STG.E desc[UR16][R22.64], R15 ;  /* 0x0000000f16000986 */ /* 0x0005e4000c101910 */
.L_x_148:
[----:B------:R-:W-:Y:S05]  /*71d0*/  BSYNC B0 ;  /* 0x0000000000007941 */ /* 0x000fea0003800000 */
.L_x_24:
[----:B------:R-:W-:Y:S01]  /*71e0*/  ULDC UR6, c[0x0][0xc] ;  /* 0x0000030000067ab9 */ /* 0x000fe20000000800 */
[----:B------:R-:W-:Y:S01]  /*71f0*/  ULDC UR7, c[0x0][0x10] ;  /* 0x0000040000077ab9 */ /* 0x000fe20000000800 */
[----:B0-2---:R-:W0:Y:S01]  /*7200*/  LDC R7, c[0x0][0x14] ;  /* 0x00000500ff077b82 */ /* 0x005e220000000800 */
[----:B------:R-:W-:Y:S01]  /*7210*/  UIMAD.WIDE.U32 UR6, UR6, UR7, URZ ;  /* 0x00000007060672a5 */ /* 0x000fe2000f8e003f */
[----:B------:R-:W-:Y:S01]  /*7220*/  PRMT R6, RZ, 0x7610, R6 ;  /* 0x00007610ff067816 */ /* 0x000fe20000000006 */
[----:B------:R-:W-:Y:S02]  /*7230*/  IMAD.MOV.U32 R10, RZ, RZ, -0x1 ;  /* 0xffffffffff0a7424 */ /* 0x000fe400078e00ff */
[----:B------:R-:W-:Y:S02]  /*7240*/  IMAD.MOV.U32 R11, RZ, RZ, -0x1 ;  /* 0xffffffffff0b7424 */ /* 0x000fe400078e00ff */
[----:B0-----:R-:W-:-:S04]  /*7250*/  IMAD.WIDE.U32 R2, R7, UR6, R2 ;  /* 0x0000000607027c25 */ /* 0x001fc8000f8e0002 */
[----:B------:R-:W-:Y:S01]  /*7260*/  IMAD R7, R7, UR7, RZ ;  /* 0x0000000707077c24 */ /* 0x000fe2000f8e02ff */
[----:B------:R-:W-:Y:S02]  /*7270*/  ULDC.64 UR6, c[0x0][0x750] ;  /* 0x0001d40000067ab9 */ /* 0x000fe40000000a00 */
[----:B------:R-:W-:Y:S01]  /*7280*/  ISETP.GE.U32.AND P0, PT, R2, UR6, PT ;  /* 0x0000000602007c0c */ /* 0x000fe2000bf06070 */
[----:B------:R-:W-:-:S05]  /*7290*/  IMAD.IADD R3, R3, 0x1, R7 ;  /* 0x0000000103037824 */ /* 0x000fca00078e0207 */
[----:B------:R-:W-:-:S13]  /*72a0*/  ISETP.GE.U32.AND.EX P0, PT, R3, UR7, PT, P0 ;  /* 0x0000000703007c0c */ /* 0x000fda000bf06100 */
[----:B------:R-:W-:Y:S05]  /*72b0*/  @P0 BRA `(.L_x_149) ;  /* 0x0000000400640947 */ /* 0x000fea0003800000 */
[----:B------:R-:W0:Y:S01]  /*72c0*/  S2R R20, SR_CTAID.X ;  /* 0x0000000000147919 */ /* 0x000e220000002500 */
[----:B------:R-:W2:Y:S01]  /*72d0*/  LDC.64 R14, c[0x0][0x728] ;  /* 0x0001ca00ff0e7b82 */ /* 0x000ea20000000a00 */
[----:B------:R-:W-:Y:S01]  /*72e0*/  ULDC UR6, c[0x0][0x150] ;  /* 0x0000540000067ab9 */ /* 0x000fe20000000800 */
[----:B------:R-:W-:Y:S01]  /*72f0*/  IMAD.MOV.U32 R10, RZ, RZ, R2 ;  /* 0x000000ffff0a7224 */ /* 0x000fe200078e0002 */
[----:B---3--:R-:W3:Y:S01]  /*7300*/  S2R R22, SR_CTAID.Y ;  /* 0x0000000000167919 */ /* 0x008ee20000002600 */
[----:B------:R-:W-:-:S04]  /*7310*/  IMAD.MOV.U32 R11, RZ, RZ, R3 ;  /* 0x000000ffff0b7224 */ /* 0x000fc800078e0003 */
[----:B------:R-:W1:Y:S08]  /*7320*/  LDC R23, c[0x0][0x144] ;  /* 0x00005100ff177b82 */ /* 0x000e700000000800 */
[----:B-----5:R-:W1:Y:S08]  /*7330*/  LDC R16, c[0x0][0x730] ;  /* 0x0001cc00ff107b82 */ /* 0x020e700000000800 */
[----:B------:R-:W1:Y:S01]  /*7340*/  LDC.64 R18, c[0x0][0x720] ;  /* 0x0001c800ff127b82 */ /* 0x000e620000000a00 */
[----:B--2---:R-:W-:-:S04]  /*7350*/  ISETP.NE.U32.AND P0, PT, R14, RZ, PT ;  /* 0x000000ff0e00720c */ /* 0x004fc80003f05070 */
[----:B------:R-:W-:Y:S02]  /*7360*/  ISETP.NE.AND.EX P0, PT, R15, RZ, PT, P0 ;  /* 0x000000ff0f00720c */ /* 0x000fe40003f05300 */
[----:B0-----:R-:W-:-:S05]  /*7370*/  I2FP.F32.U32 R6, R20 ;  /* 0x0000001400067245 */ /* 0x001fca0000201000 */
[----:B------:R-:W-:-:S04]  /*7380*/  FMUL R6, R6, UR6 ;  /* 0x0000000606067c20 */ /* 0x000fc80008400000 */
[----:B------:R0:W2:Y:S02]  /*7390*/  F2I.U32.TRUNC.NTZ R21, R6 ;  /* 0x0000000600157305 */ /* 0x0000a4000020f000 */
[----:B---3--:R-:W-:Y:S05]  /*73a0*/  @!P0 BRA `(.L_x_150) ;  /* 0x0000000000288947 */ /* 0x008fea0003800000 */
[----:B------:R-:W3:Y:S02]  /*73b0*/  LDC R7, c[0x0][0x734] ;  /* 0x0001cd00ff077b82 */ /* 0x000ee40000000800 */
[----:B---3--:R-:W-:-:S05]  /*73c0*/  IADD3 R11, P0, R2, R7, RZ ;  /* 0x00000007020b7210 */ /* 0x008fca0007f1e0ff */
[----:B------:R-:W-:-:S04]  /*73d0*/  IMAD.X R17, RZ, RZ, R3, P0 ;  /* 0x000000ffff117224 */ /* 0x000fc800000e0603 */
[----:B0-----:R-:W-:-:S04]  /*73e0*/  IMAD.WIDE.U32 R6, R17, R14, RZ ;  /* 0x0000000e11067225 */ /* 0x001fc800078e00ff */
[----:B------:R-:W-:-:S04]  /*73f0*/  IMAD.WIDE.U32 R8, P0, R11, R15, R6 ;  /* 0x0000000f0b087225 */ /* 0x000fc80007800006 */
[----:B------:R-:W-:-:S04]  /*7400*/  IMAD.WIDE.U32 R6, R11, R14, RZ ;  /* 0x0000000e0b067225 */ /* 0x000fc800078e00ff */
[----:B------:R-:W-:Y:S01]  /*7410*/  IMAD.X R11, RZ, RZ, RZ, P0 ;  /* 0x000000ffff0b7224 */ /* 0x000fe200000e06ff */
[----:B------:R-:W-:Y:S01]  /*7420*/  IADD3 RZ, P0, R7, R8, RZ ;  /* 0x0000000807ff7210 */ /* 0x000fe20007f1e0ff */
[----:B------:R-:W-:-:S04]  /*7430*/  IMAD.MOV.U32 R10, RZ, RZ, R9 ;  /* 0x000000ffff0a7224 */ /* 0x000fc800078e0009 */
[----:B------:R-:W-:-:S08]  /*7440*/  IMAD.WIDE.U32.X R10, R17, R15, R10, P0 ;  /* 0x0000000f110a7225 */ /* 0x000fd000000e040a */
.L_x_150:
[----:B------:R-:W3:Y:S01]  /*7450*/  LDC.64 R28, c[0x0][0x740] ;  /* 0x0001d000ff1c7b82 */ /* 0x000ee20000000a00 */
[-C--:B-1----:R-:W-:Y:S01]  /*7460*/  SHF.R.U64 R17, R10, R16.reuse, R11 ;  /* 0x000000100a117219 */ /* 0x082fe2000000120b */
[----:B--2---:R-:W-:Y:S01]  /*7470*/  IMAD.MOV R21, RZ, RZ, -R21 ;  /* 0x000000ffff157224 */ /* 0x004fe200078e0a15 */
[----:B0-----:R-:W-:Y:S01]  /*7480*/  SHF.R.U32.HI R6, RZ, R16, R11 ;  /* 0x00000010ff067219 */ /* 0x001fe2000001160b */
[----:B------:R-:W-:Y:S01]  /*7490*/  ULDC UR6, c[0x0][0x154] ;  /* 0x0000550000067ab9 */ /* 0x000fe20000000800 */
[----:B------:R-:W-:Y:S01]  /*74a0*/  IADD3 R9, P0, RZ, -R17, RZ ;  /* 0x80000011ff097210 */ /* 0x000fe20007f1e0ff */
[----:B------:R-:W-:Y:S02]  /*74b0*/  IMAD R23, R23, R21, R20 ;  /* 0x0000001517177224 */ /* 0x000fe400078e0214 */
[----:B------:R-:W0:Y:S01]  /*74c0*/  LDC R10, c[0x0][0x718] ;  /* 0x0001c600ff0a7b82 */ /* 0x000e220000000800 */
[----:B------:R-:W-:Y:S02]  /*74d0*/  IMAD.MOV.U32 R11, RZ, RZ, 0x1 ;  /* 0x00000001ff0b7424 */ /* 0x000fe400078e00ff */
[----:B------:R-:W-:-:S04]  /*74e0*/  IMAD.X R7, RZ, RZ, ~R6, P0 ;  /* 0x000000ffff077224 */ /* 0x000fc800000e0e06 */
[-C--:B------:R-:W-:Y:S01]  /*74f0*/  IMAD R8, R7, R18.reuse, RZ ;  /* 0x0000001207087224 */ /* 0x080fe200078e02ff */
[----:B------:R-:W1:Y:S01]  /*7500*/  LDC R24, c[0x0][0x708] ;  /* 0x0001c200ff187b82 */ /* 0x000e620000000800 */
[----:B------:R-:W-:-:S04]  /*7510*/  IMAD.WIDE.U32 R6, R9, R18, R2 ;  /* 0x0000001209067225 */ /* 0x000fc800078e0002 */
[----:B------:R-:W-:Y:S01]  /*7520*/  IMAD R9, R9, R19, R8 ;  /* 0x0000001309097224 */ /* 0x000fe200078e0208 */
[----:B------:R-:W-:Y:S02]  /*7530*/  I2FP.F32.U32 R8, R22 ;  /* 0x0000001600087245 */ /* 0x000fe40000201000 */
[----:B------:R-:W2:Y:S01]  /*7540*/  LDC R26, c[0x0][0x758] ;  /* 0x0001d600ff1a7b82 */ /* 0x000ea20000000800 */
[----:B------:R-:W-:Y:S01]  /*7550*/  IMAD.IADD R7, R7, 0x1, R9 ;  /* 0x0000000107077824 */ /* 0x000fe200078e0209 */
[----:B---3--:R-:W-:Y:S01]  /*7560*/  ISETP.NE.U32.AND P0, PT, R28, RZ, PT ;  /* 0x000000ff1c00720c */ /* 0x008fe20003f05070 */
[----:B------:R-:W-:Y:S01]  /*7570*/  FMUL R8, R8, UR6 ;  /* 0x0000000608087c20 */ /* 0x000fe20008400000 */
[----:B------:R-:W-:Y:S02]  /*7580*/  IMAD.MOV.U32 R9, RZ, RZ, -0x1 ;  /* 0xffffffffff097424 */ /* 0x000fe400078e00ff */
[----:B------:R-:W-:Y:S01]  /*7590*/  ISETP.NE.AND.EX P0, PT, R29, RZ, PT, P0 ;  /* 0x000000ff1d00720c */ /* 0x000fe20003f05300 */
[----:B------:R3:W2:Y:S01]  /*75a0*/  F2I.U32.TRUNC.NTZ R19, R8 ;  /* 0x0000000800137305 */ /* 0x0006a2000020f000 */
[----:B------:R-:W3:Y:S01]  /*75b0*/  LDC R21, c[0x0][0x148] ;  /* 0x00005200ff157b82 */ /* 0x000ee20000000800 */
[----:B0-----:R-:W-:-:S02]  /*75c0*/  SHF.R.U64 R16, R6, R10, R7 ;  /* 0x0000000a06107219 */ /* 0x001fc40000001207 */
[----:B------:R-:W-:-:S05]  /*75d0*/  SHF.R.U32.HI R7, RZ, R10, R7 ;  /* 0x0000000aff077219 */ /* 0x000fca0000011607 */
[----:B------:R-:W0:Y:S01]  /*75e0*/  LDC R20, c[0x0][0x700] ;  /* 0x0001c000ff147b82 */ /* 0x000e220000000800 */
[-CC-:B-1----:R-:W-:Y:S02]  /*75f0*/  SHF.R.U64 R14, R16, R24.reuse, R7.reuse ;  /* 0x00000018100e7219 */ /* 0x182fe40000001207 */
[----:B------:R-:W-:-:S05]  /*7600*/  SHF.R.U32.HI R7, RZ, R24, R7 ;  /* 0x00000018ff077219 */ /* 0x000fca0000011607 */
[----:B------:R-:W1:Y:S01]  /*7610*/  LDC R27, c[0x0][0x748] ;  /* 0x0001d200ff1b7b82 */ /* 0x000e620000000800 */
[-CC-:B--2---:R-:W-:Y:S02]  /*7620*/  SHF.R.U64 R18, R14, R26.reuse, R7.reuse ;  /* 0x0000001a0e127219 */ /* 0x184fe40000001207 */
[-C--:B------:R-:W-:Y:S02]  /*7630*/  SHF.L.U32 R9, R9, R26.reuse, RZ ;  /* 0x0000001a09097219 */ /* 0x080fe400000006ff */
[-C--:B------:R-:W-:Y:S01]  /*7640*/  SHF.R.U32.HI R7, RZ, R26.reuse, R7 ;  /* 0x0000001aff077219 */ /* 0x080fe20000011607 */
[----:B------:R-:W-:Y:S01]  /*7650*/  IMAD.MOV.U32 R6, RZ, RZ, R18 ;  /* 0x000000ffff067224 */ /* 0x000fe200078e0012 */
[----:B------:R-:W-:Y:S01]  /*7660*/  SHF.L.U32 R26, R11, R26, RZ ;  /* 0x0000001a0b1a7219 */ /* 0x000fe200000006ff */
[----:B------:R-:W2:Y:S01]  /*7670*/  LDC R30, c[0x0][0x738] ;  /* 0x0001ce00ff1e7b82 */ /* 0x000ea20000000800 */
[----:B------:R-:W-:-:S07]  /*7680*/  LOP3.LUT R25, RZ, R9, RZ, 0x33, !PT ;  /* 0x00000009ff197212 */ /* 0x000fce00078e33ff */
[----:B------:R-:W0:Y:S01]  /*7690*/  LDC R31, c[0x0][0x710] ;  /* 0x0001c400ff1f7b82 */ /* 0x000e220000000800 */
[----:B------:R-:W-:Y:S05]  /*76a0*/  @!P0 BRA `(.L_x_151) ;  /* 0x0000000000288947 */ /* 0x000fea0003800000 */
[----:B------:R-:W5:Y:S02]  /*76b0*/  LDC R11, c[0x0][0x74c] ;  /* 0x0001d300ff0b7b82 */ /* 0x000f640000000800 */
[----:B-----5:R-:W-:-:S05]  /*76c0*/  IADD3 R11, P0, R18, R11, RZ ;  /* 0x0000000b120b7210 */ /* 0x020fca0007f1e0ff */
[----:B------:R-:W-:-:S04]  /*76d0*/  IMAD.X R15, RZ, RZ, R7, P0 ;  /* 0x000000ffff0f7224 */ /* 0x000fc800000e0607 */
[----:B------:R-:W-:-:S04]  /*76e0*/  IMAD.WIDE.U32 R6, R15, R28, RZ ;  /* 0x0000001c0f067225 */ /* 0x000fc800078e00ff */
[----:B---3--:R-:W-:-:S04]  /*76f0*/  IMAD.WIDE.U32 R8, P0, R11, R29, R6 ;  /* 0x0000001d0b087225 */ /* 0x008fc80007800006 */
[----:B------:R-:W-:-:S04]  /*7700*/  IMAD.WIDE.U32 R6, R11, R28, RZ ;  /* 0x0000001c0b067225 */ /* 0x000fc800078e00ff */
[----:B------:R-:W-:Y:S01]  /*7710*/  IMAD.X R11, RZ, RZ, RZ, P0 ;  /* 0x000000ffff0b7224 */ /* 0x000fe200000e06ff */
[----:B------:R-:W-:Y:S01]  /*7720*/  IADD3 RZ, P0, R7, R8, RZ ;  /* 0x0000000807ff7210 */ /* 0x000fe20007f1e0ff */
[----:B------:R-:W-:-:S04]  /*7730*/  IMAD.MOV.U32 R10, RZ, RZ, R9 ;  /* 0x000000ffff0a7224 */ /* 0x000fc800078e0009 */
[----:B------:R-:W-:-:S08]  /*7740*/  IMAD.WIDE.U32.X R6, R15, R29, R10, P0 ;  /* 0x0000001d0f067225 */ /* 0x000fd000000e040a */
.L_x_151:
[----:B-1----:R-:W-:Y:S01]  /*7750*/  SHF.R.U64 R6, R6, R27, R7 ;  /* 0x0000001b06067219 */ /* 0x002fe20000001207 */
[----:B------:R-:W-:Y:S01]  /*7760*/  IMAD.MOV R19, RZ, RZ, -R19 ;  /* 0x000000ffff137224 */ /* 0x000fe200078e0a13 */
[----:B------:R-:W-:Y:S01]  /*7770*/  LOP3.LUT R9, R14, R25, RZ, 0xc0, !PT ;  /* 0x000000190e097212 */ /* 0x000fe200078ec0ff */
[----:B------:R-:W-:Y:S01]  /*7780*/  IMAD.MOV.U32 R10, RZ, RZ, 0x1 ;  /* 0x00000001ff0a7424 */ /* 0x000fe200078e00ff */
[----:B0-----:R-:W-:Y:S01]  /*7790*/  IADD3 R11, R20, -0x1, RZ ;  /* 0xffffffff140b7810 */ /* 0x001fe20007ffe0ff */
[----:B------:R-:W-:Y:S02]  /*77a0*/  IMAD.MOV R7, RZ, RZ, -R6 ;  /* 0x000000ffff077224 */ /* 0x000fe400078e0a06 */
[----:B---3--:R-:W-:Y:S01]  /*77b0*/  IMAD R8, R26, R6, R9 ;  /* 0x000000061a087224 */ /* 0x008fe200078e0209 */
[----:B------:R-:W-:Y:S01]  /*77c0*/  LOP3.LUT R9, R16, R11, RZ, 0xc0, !PT ;  /* 0x0000000b10097212 */ /* 0x000fe200078ec0ff */
[----:B------:R-:W-:Y:S02]  /*77d0*/  @P3 IMAD R23, R21, R19, R22 ;  /* 0x0000001315173224 */ /* 0x000fe400078e0216 */
[----:B--2---:R-:W-:-:S02]  /*77e0*/  IMAD R6, R7, R30, R18 ;  /* 0x0000001e07067224 */ /* 0x004fc400078e0212 */
[----:B------:R-:W-:Y:S02]  /*77f0*/  IMAD R8, R8, R31, R23 ;  /* 0x0000001f08087224 */ /* 0x000fe400078e0217 */
[----:B------:R-:W-:Y:S01]  /*7800*/  IMAD R7, R6, R20, R9 ;  /* 0x0000001406077224 */ /* 0x000fe200078e0209 */
[----:B------:R-:W-:Y:S01]  /*7810*/  PRMT R6, R10, 0x7610, R6 ;  /* 0x000076100a067816 */ /* 0x000fe20000000006 */
[----:B------:R-:W-:-:S03]  /*7820*/  IMAD.MOV.U32 R11, RZ, RZ, R17 ;  /* 0x000000ffff0b7224 */ /* 0x000fc600078e0011 */
[----:B------:R-:W-:Y:S02]  /*7830*/  SEL R10, R7, R8, !P3 ;  /* 0x00000008070a7207 */ /* 0x000fe40005800000 */
[----:B------:R-:W-:-:S07]  /*7840*/  SEL R8, R8, R7, !P3 ;  /* 0x0000000708087207 */ /* 0x000fce0005800000 */
.L_x_149:
[----:B------:R-:W-:-:S13]  /*7850*/  LOP3.LUT P0, RZ, R6, 0xff, RZ, 0xc0, !PT ;  /* 0x000000ff06ff7812 */ /* 0x000fda000780c0ff */
[----:B------:R-:W-:Y:S05]  /*7860*/  @P0 BRA `(.L_x_152) ;  /* 0xffffff9400e80947 */ /* 0x000fea000383ffff */
[----:B------:R-:W-:Y:S05]  /*7870*/  EXIT ;  /* 0x000000000000794d */ /* 0x000fea0003800000 */
.L_x_4:
[----:B0-----:R-:W-:Y:S01]  /*7880*/  ULDC.64 UR4, c[0x0][0x750] ;  /* 0x0001d40000047ab9 */ /* 0x001fe20000000a00 */
        /* <DEDUP_REMOVED lines=25> */
.L_x_154:
[-CC-:B------:R-:W-:Y:S01]  /*7a20*/  SHF.R.U64 R16, R14, R18.reuse, R15.reuse ;  /* 0x000000120e107219 */ /* 0x180fe2000000120f */
[----:B------:R-:W0:Y:S01]  /*7a30*/  LDC.64 R28, c[0x0][0x740] ;  /* 0x0001d000ff1c7b82 */ /* 0x000e220000000a00 */
[----:B------:R-:W-:Y:S01]  /*7a40*/  SHF.R.U32.HI R5, RZ, R18, R15 ;  /* 0x00000012ff057219 */ /* 0x000fe2000001160f */
[----:B------:R-:W-:Y:S01]  /*7a50*/  ULDC UR4, c[0x0][0x150] ;  /* 0x0000540000047ab9 */ /* 0x000fe20000000800 */
[----:B------:R-:W-:Y:S02]  /*7a60*/  IADD3 R11, P0, RZ, -R16, RZ ;  /* 0x80000010ff0b7210 */ /* 0x000fe40007f1e0ff */
[----:B------:R-:W-:-:S03]  /*7a70*/  I2FP.F32.U32 R8, R12 ;  /* 0x0000000c00087245 */ /* 0x000fc60000201000 */
[----:B------:R-:W1:Y:S01]  /*7a80*/  LDC R22, c[0x0][0x718] ;  /* 0x0001c600ff167b82 */ /* 0x000e620000000800 */
[----:B------:R-:W-:Y:S02]  /*7a90*/  IMAD.X R5, RZ, RZ, ~R5, P0 ;  /* 0x000000ffff057224 */ /* 0x000fe400000e0e05 */
[----:B------:R-:W-:Y:S01]  /*7aa0*/  FMUL R13, R8, UR4 ;  /* 0x00000004080d7c20 */ /* 0x000fe20008400000 */
[----:B------:R-:W-:Y:S01]  /*7ab0*/  IMAD.WIDE.U32 R8, R11, R20, R2 ;  /* 0x000000140b087225 */ /* 0x000fe200078e0002 */
[----:B------:R-:W-:-:S03]  /*7ac0*/  ULDC UR4, c[0x0][0x154] ;  /* 0x0000550000047ab9 */ /* 0x000fc60000000800 */
[----:B------:R-:W-:Y:S01]  /*7ad0*/  IMAD R10, R5, R20, RZ ;  /* 0x00000014050a7224 */ /* 0x000fe200078e02ff */
[----:B------:R-:W2:Y:S01]  /*7ae0*/  LDC R15, c[0x0][0x144] ;  /* 0x00005100ff0f7b82 */ /* 0x000ea20000000800 */
[----:B------:R-:W3:Y:S02]  /*7af0*/  F2I.U32.TRUNC.NTZ R13, R13 ;  /* 0x0000000d000d7305 */ /* 0x000ee4000020f000 */
[----:B------:R-:W-:Y:S02]  /*7b00*/  IMAD R5, R11, R21, R10 ;  /* 0x000000150b057224 */ /* 0x000fe400078e020a */
[----:B------:R-:W-:Y:S02]  /*7b10*/  IMAD.MOV.U32 R11, RZ, RZ, 0x1 ;  /* 0x00000001ff0b7424 */ /* 0x000fe400078e00ff */
[----:B------:R-:W-:Y:S01]  /*7b20*/  IMAD.IADD R5, R9, 0x1, R5 ;  /* 0x0000000109057824 */ /* 0x000fe200078e0205 */
[----:B------:R-:W4:Y:S01]  /*7b30*/  LDC R20, c[0x0][0x708] ;  /* 0x0001c200ff147b82 */ /* 0x000f220000000800 */
[----:B------:R-:W-:-:S02]  /*7b40*/  I2FP.F32.U32 R9, R7 ;  /* 0x0000000700097245 */ /* 0x000fc40000201000 */
[----:B0-----:R-:W-:-:S03]  /*7b50*/  ISETP.NE.U32.AND P0, PT, R28, RZ, PT ;  /* 0x000000ff1c00720c */ /* 0x001fc60003f05070 */
[----:B------:R-:W-:Y:S01]  /*7b60*/  FMUL R10, R9, UR4 ;  /* 0x00000004090a7c20 */ /* 0x000fe20008400000 */
[----:B------:R-:W-:Y:S01]  /*7b70*/  ISETP.NE.AND.EX P0, PT, R29, RZ, PT, P0 ;  /* 0x000000ff1d00720c */ /* 0x000fe20003f05300 */
[----:B------:R-:W0:Y:S01]  /*7b80*/  LDC R26, c[0x0][0x758] ;  /* 0x0001d600ff1a7b82 */ /* 0x000e220000000800 */
[-CC-:B-1----:R-:W-:Y:S01]  /*7b90*/  SHF.R.U64 R14, R8, R22.reuse, R5.reuse ;  /* 0x00000016080e7219 */ /* 0x182fe20000001205 */
[----:B------:R1:W0:Y:S01]  /*7ba0*/  F2I.U32.TRUNC.NTZ R17, R10 ;  /* 0x0000000a00117305 */ /* 0x000222000020f000 */
[----:B------:R-:W-:Y:S01]  /*7bb0*/  SHF.R.U32.HI R5, RZ, R22, R5 ;  /* 0x00000016ff057219 */ /* 0x000fe20000011605 */
[----:B---3--:R-:W-:Y:S02]  /*7bc0*/  IMAD.MOV R8, RZ, RZ, -R13 ;  /* 0x000000ffff087224 */ /* 0x008fe400078e0a0d */
[----:B------:R-:W-:Y:S02]  /*7bd0*/  IMAD.MOV.U32 R9, RZ, RZ, -0x1 ;  /* 0xffffffffff097424 */ /* 0x000fe400078e00ff */
[----:B------:R-:W3:Y:S01]  /*7be0*/  LDC R24, c[0x0][0x148] ;  /* 0x00005200ff187b82 */ /* 0x000ee20000000800 */
[----:B--2---:R-:W-:-:S07]  /*7bf0*/  IMAD R21, R15, R8, R12 ;  /* 0x000000080f157224 */ /* 0x004fce00078e020c */
[----:B------:R-:W2:Y:S01]  /*7c00*/  LDC R19, c[0x0][0x700] ;  /* 0x0001c000ff137b82 */ /* 0x000ea20000000800 */
[-CC-:B----4-:R-:W-:Y:S02]  /*7c10*/  SHF.R.U64 R18, R14, R20.reuse, R5.reuse ;  /* 0x000000140e127219 */ /* 0x190fe40000001205 */
[----:B------:R-:W-:-:S05]  /*7c20*/  SHF.R.U32.HI R5, RZ, R20, R5 ;  /* 0x00000014ff057219 */ /* 0x000fca0000011605 */
[----:B------:R-:W4:Y:S01]  /*7c30*/  LDC R23, c[0x0][0x748] ;  /* 0x0001d200ff177b82 */ /* 0x000f220000000800 */
[-C--:B0-----:R-:W-:Y:S02]  /*7c40*/  SHF.L.U32 R8, R9, R26.reuse, RZ ;  /* 0x0000001a09087219 */ /* 0x081fe400000006ff */
[-CC-:B------:R-:W-:Y:S02]  /*7c50*/  SHF.R.U64 R20, R18, R26.reuse, R5.reuse ;  /* 0x0000001a12147219 */ /* 0x180fe40000001205 */
[----:B------:R-:W-:Y:S02]  /*7c60*/  SHF.R.U32.HI R9, RZ, R26, R5 ;  /* 0x0000001aff097219 */ /* 0x000fe40000011605 */
[----:B------:R-:W-:Y:S01]  /*7c70*/  LOP3.LUT R27, RZ, R8, RZ, 0x33, !PT ;  /* 0x00000008ff1b7212 */ /* 0x000fe200078e33ff */
[----:B------:R-:W0:Y:S01]  /*7c80*/  LDC R25, c[0x0][0x738] ;  /* 0x0001ce00ff197b82 */ /* 0x000e220000000800 */
[----:B------:R-:W-:Y:S01]  /*7c90*/  SHF.L.U32 R26, R11, R26, RZ ;  /* 0x0000001a0b1a7219 */ /* 0x000fe200000006ff */
[----:B------:R-:W-:-:S06]  /*7ca0*/  IMAD.MOV.U32 R8, RZ, RZ, R20 ;  /* 0x000000ffff087224 */ /* 0x000fcc00078e0014 */
[----:B------:R-:W0:Y:S01]  /*7cb0*/  LDC R30, c[0x0][0x710] ;  /* 0x0001c400ff1e7b82 */ /* 0x000e220000000800 */
[----:B-1-3--:R-:W-:Y:S05]  /*7cc0*/  @!P0 BRA `(.L_x_155) ;  /* 0x0000000000288947 */ /* 0x00afea0003800000 */
[----:B------:R-:W1:Y:S02]  /*7cd0*/  LDC R5, c[0x0][0x74c] ;  /* 0x0001d300ff057b82 */ /* 0x000e640000000800 */
[----:B-1----:R-:W-:-:S05]  /*7ce0*/  IADD3 R5, P0, R20, R5, RZ ;  /* 0x0000000514057210 */ /* 0x002fca0007f1e0ff */
        /* <DEDUP_REMOVED lines=8> */
.L_x_155:
[----:B----4-:R-:W-:Y:S01]  /*7d70*/  SHF.R.U64 R8, R8, R23, R9 ;  /* 0x0000001708087219 */ /* 0x010fe20000001209 */
[----:B--2---:R-:W-:Y:S01]  /*7d80*/  VIADD R11, R19, 0xffffffff ;  /* 0xffffffff130b7836 */ /* 0x004fe20000000000 */
[----:B------:R-:W-:Y:S01]  /*7d90*/  LOP3.LUT R5, R18, R27, RZ, 0xc0, !PT ;  /* 0x0000001b12057212 */ /* 0x000fe200078ec0ff */
[----:B------:R-:W-:Y:S02]  /*7da0*/  IMAD.MOV R17, RZ, RZ, -R17 ;  /* 0x000000ffff117224 */ /* 0x000fe400078e0a11 */
[----:B------:R-:W-:Y:S01]  /*7db0*/  IMAD.MOV R9, RZ, RZ, -R8 ;  /* 0x000000ffff097224 */ /* 0x000fe200078e0a08 */
[----:B------:R-:W-:Y:S01]  /*7dc0*/  LOP3.LUT R14, R14, R11, RZ, 0xc0, !PT ;  /* 0x0000000b0e0e7212 */ /* 0x000fe200078ec0ff */
[----:B------:R-:W-:Y:S02]  /*7dd0*/  IMAD R8, R26, R8, R5 ;  /* 0x000000081a087224 */ /* 0x000fe400078e0205 */
[----:B------:R-:W-:Y:S02]  /*7de0*/  @P3 IMAD R21, R24, R17, R7 ;  /* 0x0000001118153224 */ /* 0x000fe400078e0207 */
[----:B0-----:R-:W-:-:S02]  /*7df0*/  IMAD R5, R9, R25, R20 ;  /* 0x0000001909057224 */ /* 0x001fc400078e0214 */
[----:B------:R-:W-:Y:S02]  /*7e00*/  IMAD.MOV.U32 R9, RZ, RZ, 0x1 ;  /* 0x00000001ff097424 */ /* 0x000fe400078e00ff */
[----:B------:R-:W-:Y:S02]  /*7e10*/  IMAD R8, R8, R30, R21 ;  /* 0x0000001e08087224 */ /* 0x000fe400078e0215 */
[----:B------:R-:W-:Y:S01]  /*7e20*/  IMAD R7, R5, R19, R14 ;  /* 0x0000001305077224 */ /* 0x000fe200078e020e */
[----:B------:R-:W-:Y:S01]  /*7e30*/  PRMT R5, R9, 0x7610, R5 ;  /* 0x0000761009057816 */ /* 0x000fe20000000005 */
[----:B------:R-:W-:-:S03]  /*7e40*/  IMAD.MOV.U32 R10, RZ, RZ, R16 ;  /* 0x000000ffff0a7224 */ /* 0x000fc600078e0010 */
[----:B------:R-:W-:Y:S02]  /*7e50*/  SEL R9, R7, R8, !P3 ;  /* 0x0000000807097207 */ /* 0x000fe40005800000 */
[----:B------:R-:W-:-:S07]  /*7e60*/  SEL R8, R8, R7, !P3 ;  /* 0x0000000708087207 */ /* 0x000fce0005800000 */
.L_x_153:
[----:B------:R-:W-:-:S08]  /*7e70*/  NOP ;  /* 0x0000000000007918 */ /* 0x000fd00000000000 */
[----:B------:R-:W0:-:S00]  /*7e80*/  USETMAXREG.DEALLOC.CTAPOOL 0x28 ;  /* 0x00000028000079c8 */ /* 0x000e0000080e0500 */
[----:B0-----:R-:W-:-:S13]  /*7e90*/  ISETP.NE.AND P0, PT, R6, RZ, PT ;  /* 0x000000ff0600720c */ /* 0x001fda0003f05270 */
[----:B------:R-:W-:Y:S05]  /*7ea0*/  @P0 EXIT ;  /* 0x000000000000094d */ /* 0x000fea0003800000 */
[----:B------:R-:W-:Y:S01]  /*7eb0*/  LOP3.LUT P0, RZ, R5, 0xff, RZ, 0xc0, !PT ;  /* 0x000000ff05ff7812 */ /* 0x000fe2000780c0ff */
[----:B------:R-:W-:Y:S02]  /*7ec0*/  IMAD.MOV.U32 R12, RZ, RZ, 0x1 ;  /* 0x00000001ff0c7424 */ /* 0x000fe400078e00ff */
[----:B------:R-:W-:-:S10]  /*7ed0*/  IMAD.MOV.U32 R5, RZ, RZ, RZ ;  /* 0x000000ffff057224 */ /* 0x000fd400078e00ff */
[----:B------:R-:W-:Y:S05]  /*7ee0*/  @!P0 BRA `(.L_x_156) ;  /* 0x0000000c00688947 */ /* 0x000fea0003800000 */
[----:B------:R-:W0:Y:S01]  /*7ef0*/  LDC R5, c[0x0][0x28c] ;  /* 0x0000a300ff057b82 */ /* 0x000e220000000800 */
[----:B------:R-:W-:Y:S01]  /*7f00*/  ULDC UR5, c[0x0][0x758] ;  /* 0x0001d60000057ab9 */ /* 0x000fe20000000800 */
[----:B------:R-:W-:Y:S01]  /*7f10*/  UMOV UR7, 0xffffffff ;  /* 0xffffffff00077882 */ /* 0x000fe20000000000 */
[----:B------:R-:W-:Y:S01]  /*7f20*/  ULDC UR6, c[0x0][0xc] ;  /* 0x0000030000067ab9 */ /* 0x000fe20000000800 */
[----:B------:R-:W-:Y:S01]  /*7f30*/  USHF.L.U32 UR9, UR7, UR5, URZ ;  /* 0x0000000507097299 */ /* 0x000fe2000800063f */
[C---:B------:R-:W-:Y:S01]  /*7f40*/  LOP3.LUT P4, RZ, R0.reuse, 0x7f, RZ, 0xc0, !PT ;  /* 0x0000007f00ff7812 */ /* 0x040fe2000788c0ff */
[----:B------:R-:W-:Y:S01]  /*7f50*/  UMOV UR8, 0x1 ;  /* 0x0000000100087882 */ /* 0x000fe20000000000 */
[----:B------:R-:W-:Y:S01]  /*7f60*/  ULDC UR7, c[0x0][0x10] ;  /* 0x0000040000077ab9 */ /* 0x000fe20000000800 */
[----:B------:R-:W-:Y:S01]  /*7f70*/  LOP3.LUT P0, RZ, R0, 0x1f, RZ, 0xc0, !PT ;  /* 0x0000001f00ff7812 */ /* 0x000fe2000780c0ff */
[----:B------:R-:W-:Y:S01]  /*7f80*/  UIMAD.WIDE.U32 UR6, UR6, UR7, URZ ;  /* 0x00000007060672a5 */ /* 0x000fe2000f8e003f */
[----:B------:R-:W-:Y:S01]  /*7f90*/  BSSY B0, `(.L_x_156) ;  /* 0x00000cf000007945 */ /* 0x000fe20003800000 */
[----:B------:R-:W-:Y:S01]  /*7fa0*/  USHF.L.U32 UR5, UR8, UR5, URZ ;  /* 0x0000000508057299 */ /* 0x000fe2000800063f */
[----:B------:R-:W-:Y:S01]  /*7fb0*/  IMAD.MOV.U32 R14, RZ, RZ, 0x1 ;  /* 0x00000001ff0e7424 */ /* 0x000fe200078e00ff */
[----:B------:R-:W-:Y:S01]  /*7fc0*/  LOP3.LUT R17, R4, 0x2, RZ, 0xfc, !PT ;  /* 0x0000000204117812 */ /* 0x000fe200078efcff */
[----:B------:R-:W-:Y:S01]  /*7fd0*/  ULDC UR8, c[0x0][0x14] ;  /* 0x0000050000087ab9 */ /* 0x000fe20000000800 */
[----:B------:R-:W-:Y:S01]  /*7fe0*/  PLOP3.LUT P0, PT, P0, P4, PT, 0x8a, 0x0 ;  /* 0x000000000000781c */ /* 0x000fe20000709172 */
[----:B------:R-:W-:Y:S01]  /*7ff0*/  UIMAD.WIDE.U32 UR30, UR6, UR8, URZ ;  /* 0x00000008061e72a5 */ /* 0x000fe2000f8e003f */
[----:B------:R-:W-:Y:S01]  /*8000*/  IMAD.MOV.U32 R12, RZ, RZ, 0x1 ;  /* 0x00000001ff0c7424 */ /* 0x000fe200078e00ff */
[----:B------:R-:W-:Y:S01]  /*8010*/  UIMAD UR13, UR7, UR8, URZ ;  /* 0x00000008070d72a4 */ /* 0x000fe2000f8e023f */
[----:B------:R-:W-:Y:S01]  /*8020*/  ULDC UR4, c[0x0][0x700] ;  /* 0x0001c00000047ab9 */ /* 0x000fe20000000800 */
[----:B------:R-:W-:-:S02]  /*8030*/  ULOP3.LUT UR21, URZ, UR9, URZ, 0x33, !UPT ;  /* 0x000000093f157292 */ /* 0x000fc4000f8e333f */
[----:B------:R-:W-:Y:S01]  /*8040*/  UIADD3 UR4, UR4, -0x1, URZ ;  /* 0xffffffff04047890 */ /* 0x000fe2000fffe03f */
[----:B0-----:R-:W-:Y:S01]  /*8050*/  VIADD R5, R5, 0x7f ;  /* 0x0000007f05057836 */ /* 0x001fe20000000000 */
[----:B------:R-:W-:Y:S01]  /*8060*/  UIADD3 UR13, UR31, UR13, URZ ;  /* 0x0000000d1f0d7290 */ /* 0x000fe2000fffe03f */
[----:B------:R-:W-:-:S03]  /*8070*/  ULDC.64 UR32, c[0x0][0x198] ;  /* 0x0000660000207ab9 */ /* 0x000fc60000000a00 */
[----:B------:R-:W-:-:S04]  /*8080*/  SHF.R.S32.HI R6, RZ, 0x1f, R5 ;  /* 0x0000001fff067819 */ /* 0x000fc80000011405 */
[----:B------:R-:W-:Y:S01]  /*8090*/  LEA.HI R6, R6, R5, RZ, 0x7 ;  /* 0x0000000506067211 */ /* 0x000fe200078f38ff */
[----:B------:R-:W-:-:S03]  /*80a0*/  IMAD.MOV.U32 R5, RZ, RZ, RZ ;  /* 0x000000ffff057224 */ /* 0x000fc600078e00ff */
[----:B------:R-:W-:-:S05]  /*80b0*/  SHF.R.S32.HI R16, RZ, 0x7, R6 ;  /* 0x00000007ff107819 */ /* 0x000fca0000011406 */
[----:B------:R-:W-:-:S07]  /*80c0*/  VIADD R13, R16, 0x1 ;  /* 0x00000001100d7836 */ /* 0x000fce0000000000 */
.L_x_168:
[----:B------:R-:W-:-:S03]  /*80d0*/  UMOV UR6, 0xffffffff ;  /* 0xffffffff00067882 */ /* 0x000fc60000000000 */
[----:B------:R-:W-:Y:S05]  /*80e0*/  BRA.DIV UR6, `(.L_x_157) ;  /* 0x0000001206507947 */ /* 0x000fea000b800000 */
[----:B------:R-:W-:-:S13]  /*80f0*/  ELECT P1, URZ, PT ;  /* 0x00000000003f782f */ /* 0x000fda0003820000 */
.L_x_183:
[----:B------:R-:W0:Y:S01]  /*8100*/  LDC R0, c[0x0][0x28c] ;  /* 0x0000a300ff007b82 */ /* 0x000e220000000800 */
[----:B------:R-:W-:Y:S01]  /*8110*/  BSSY B1, `(.L_x_158) ;  /* 0x0000045000017945 */ /* 0x000fe20003800000 */
[----:B0-----:R-:W-:-:S13]  /*8120*/  ISETP.LT.OR P1, PT, R0, 0x1, !P1 ;  /* 0x000000010000780c */ /* 0x001fda0004f21670 */
[----:B------:R-:W-:Y:S05]  /*8130*/  @P1 BRA `(.L_x_159) ;  /* 0x0000000400081947 */ /* 0x000fea0003800000 */
[----:B------:R-:W-:Y:S01]  /*8140*/  IMAD.SHL.U32 R11, R9, 0x80, RZ ;  /* 0x00000080090b7824 */ /* 0x000fe200078e00ff */
[----:B------:R-:W-:Y:S01]  /*8150*/  CS2R R20, SRZ ;  /* 0x0000000000147805 */ /* 0x000fe2000001ff00 */
[C---:B------:R-:W-:Y:S02]  /*8160*/  IMAD.SHL.U32 R23, R8.reuse, 0x100, RZ ;  /* 0x0000010008177824 */ /* 0x040fe400078e00ff */
[----:B------:R-:W-:Y:S02]  /*8170*/  IMAD.SHL.U32 R15, R8, 0x80, RZ ;  /* 0x00000080080f7824 */ /* 0x000fe400078e00ff */
[----:B------:R-:W-:Y:S02]  /*8180*/  IMAD.MOV.U32 R0, RZ, RZ, R13 ;  /* 0x000000ffff007224 */ /* 0x000fe400078e000d */
[----:B------:R-:W-:Y:S02]  /*8190*/  IMAD.MOV.U32 R6, RZ, RZ, R12 ;  /* 0x000000ffff067224 */ /* 0x000fe400078e000c */
[----:B------:R-:W-:-:S02]  /*81a0*/  IMAD.MOV.U32 R7, RZ, RZ, R5 ;  /* 0x000000ffff077224 */ /* 0x000fc400078e0005 */
[----:B------:R-:W-:-:S07]  /*81b0*/  IMAD.MOV.U32 R22, RZ, RZ, RZ ;  /* 0x000000ffff167224 */ /* 0x000fce00078e00ff */
.L_x_163:
[----:B------:R-:W0:Y:S01]  /*81c0*/  S2R R9, SR_CgaCtaId ;  /* 0x0000000000097919 */ /* 0x000e220000008800 */
[----:B------:R-:W-:-:S04]  /*81d0*/  MOV R8, 0x400 ;  /* 0x0000040000087802 */ /* 0x000fc80000000f00 */
[----:B0-----:R-:W-:Y:S02]  /*81e0*/  LEA R18, R9, R8, 0x18 ;  /* 0x0000000809127211 */ /* 0x001fe400078ec0ff */
[----:B------:R-:W-:Y:S01]  /*81f0*/  SHF.L.U32 R8, R6, 0x1f, RZ ;  /* 0x0000001f06087819 */ /* 0x000fe200000006ff */
[----:B------:R-:W0:Y:S02]  /*8200*/  @!P4 LDC R9, c[0x0][0x640] ;  /* 0x00019000ff09cb82 */ /* 0x000e240000000800 */
[----:B------:R-:W-:-:S04]  /*8210*/  IMAD R19, R7, 0x8, R18 ;  /* 0x0000000807137824 */ /* 0x000fc800078e0212 */
[----:B------:R-:W1:Y:S02]  /*8220*/  SYNCS.PHASECHK.TRANS64.TRYWAIT P1, [R19+URZ+0x40], R8 ;  /* 0x00004008130075a7 */ /* 0x000e64000802017f */
[----:B-1----:R-:W-:Y:S05]  /*8230*/  @!P1 BRA `(.L_x_160) ;  /* 0x00000010001c9947 */ /* 0x002fea0003800000 */
.L_x_184:
[----:B-1----:R-:W-:Y:S01]  /*8240*/  PRMT R8, R17, 0x9910, RZ ;  /* 0x0000991011087816 */ /* 0x002fe200000000ff */
[----:B0-----:R0:W-:Y:S03]  /*8250*/  @!P4 SYNCS.ARRIVE.TRANS64 RZ, [R19+URZ], R9 ;  /* 0x0000000913ffc9a7 */ /* 0x0011e6000800003f */
[----:B------:R-:W-:-:S13]  /*8260*/  ISETP.NE.AND P1, PT, R8, 0x2, PT ;  /* 0x000000020800780c */ /* 0x000fda0003f25270 */
[----:B0-----:R-:W-:Y:S05]  /*8270*/  @P1 BRA `(.L_x_161) ;  /* 0x0000000000041947 */ /* 0x001fea0003800000 */
[----:B------:R-:W-:Y:S01]  /*8280*/  BPT.TRAP 0x1 ;  /* 0x000000040000795c */ /* 0x000fe20000300000 */
.L_x_161:
[----:B------:R-:W-:Y:S05]  /*8290*/  @P0 BRA `(.L_x_162) ;  /* 0x0000000000040947 */ /* 0x000fea0003800000 */
[----:B------:R-:W-:Y:S01]  /*82a0*/  BPT.TRAP 0x1 ;  /* 0x000000040000795c */ /* 0x000fe20000300000 */
.L_x_162:
[--C-:B------:R-:W-:Y:S01]  /*82b0*/  IMAD R8, R7, 0x2000, R18.reuse ;  /* 0x0000200007087824 */ /* 0x100fe200078e0212 */
[----:B------:R-:W-:Y:S01]  /*82c0*/  R2UR UR25, R19 ;  /* 0x00000000131972ca */ /* 0x000fe200000e0000 */
[----:B------:R-:W-:Y:S01]  /*82d0*/  VIADD R0, R0, 0xffffffff ;  /* 0xffffffff00007836 */ /* 0x000fe20000000000 */
[----:B------:R-:W-:Y:S01]  /*82e0*/  R2UR UR28, R10 ;  /* 0x000000000a1c72ca */ /* 0x000fe200000e0000 */
[----:B------:R-:W-:Y:S01]  /*82f0*/  UIADD3 UR6, UP0, UR32, 0xf0, URZ ;  /* 0x000000f020067890 */ /* 0x000fe2000ff1e03f */
[----:B------:R-:W-:Y:S01]  /*8300*/  R2UR UR24, R8 ;  /* 0x00000000081872ca */ /* 0x000fe200000e0000 */
[--C-:B------:R-:W-:Y:S01]  /*8310*/  IMAD R8, R7, 0x800, R18.reuse ;  /* 0x0000080007087824 */ /* 0x100fe200078e0212 */
[----:B------:R-:W-:Y:S01]  /*8320*/  R2UR UR26, R21 ;  /* 0x00000000151a72ca */ /* 0x000fe200000e0000 */
[----:B------:R-:W-:Y:S01]  /*8330*/  IMAD R18, R7, 0x4000, R18 ;  /* 0x0000400007127824 */ /* 0x000fe200078e0212 */
[----:B------:R-:W-:Y:S01]  /*8340*/  R2UR UR27, R15 ;  /* 0x000000000f1b72ca */ /* 0x000fe200000e0000 */
[----:B------:R-:W-:Y:S01]  /*8350*/  UIADD3 UR14, UP1, UR32, 0x1f0, URZ ;  /* 0x000001f0200e7890 */ /* 0x000fe2000ff3e03f */
[----:B------:R-:W-:Y:S01]  /*8360*/  R2UR UR16, R8 ;  /* 0x00000000081072ca */ /* 0x000fe200000e0000 */
[----:B------:R-:W-:Y:S01]  /*8370*/  UIADD3 UR34, UP2, UR32, 0x2f0, URZ ;  /* 0x000002f020227890 */ /* 0x000fe2000ff5e03f */
[----:B------:R-:W-:Y:S01]  /*8380*/  R2UR UR8, R18 ;  /* 0x00000000120872ca */ /* 0x000fe200000e0000 */
[----:B------:R-:W-:Y:S01]  /*8390*/  UIADD3.X UR7, URZ, UR33, URZ, UP0, !UPT ;  /* 0x000000213f077290 */ /* 0x000fe200087fe43f */
[----:B------:R-:W-:Y:S01]  /*83a0*/  R2UR UR18, R23 ;  /* 0x00000000171272ca */ /* 0x000fe200000e0000 */
[----:B------:R-:W-:Y:S01]  /*83b0*/  UIADD3.X UR15, URZ, UR33, URZ, UP1, !UPT ;  /* 0x000000213f0f7290 */ /* 0x000fe20008ffe43f */
[----:B------:R-:W-:Y:S01]  /*83c0*/  R2UR UR19, R22 ;  /* 0x00000000161372ca */ /* 0x000fe200000e0000 */
[----:B------:R-:W-:Y:S01]  /*83d0*/  UIADD3 UR24, UR24, 0x180, URZ ;  /* 0x0000018018187890 */ /* 0x000fe2000fffe03f */
[----:B------:R-:W-:Y:S01]  /*83e0*/  R2UR UR10, R20 ;  /* 0x00000000140a72ca */ /* 0x000fe200000e0000 */
[----:B------:R-:W-:Y:S01]  /*83f0*/  VIADD R7, R7, 0x1 ;  /* 0x0000000107077836 */ /* 0x000fe20000000000 */
[----:B------:R-:W-:Y:S01]  /*8400*/  R2UR UR11, R11 ;  /* 0x000000000b0b72ca */ /* 0x000fe200000e0000 */
[----:B------:R-:W-:Y:S01]  /*8410*/  UIADD3.X UR35, URZ, UR33, URZ, UP2, !UPT ;  /* 0x000000213f237290 */ /* 0x000fe200097fe43f */
[----:B------:R-:W-:Y:S01]  /*8420*/  ISETP.GT.AND P2, PT, R0, 0x1, PT ;  /* 0x000000010000780c */ /* 0x000fe20003f44270 */
[----:B------:R-:W-:Y:S01]  /*8430*/  UIADD3 UR16, UR16, 0x30180, URZ ;  /* 0x0003018010107890 */ /* 0x000fe2000fffe03f */
[----:B------:R-:W-:Y:S01]  /*8440*/  ISETP.NE.AND P1, PT, R7, 0x8, PT ;  /* 0x000000080700780c */ /* 0x000fe20003f25270 */
[----:B------:R-:W-:Y:S01]  /*8450*/  UIADD3 UR8, UR8, 0x10180, URZ ;  /* 0x0001018008087890 */ /* 0x000fe2000fffe03f */
[----:B------:R-:W-:Y:S01]  /*8460*/  VIADD R22, R22, 0x1 ;  /* 0x0000000116167836 */ /* 0x000fe20000000000 */
[----:B------:R-:W-:Y:S01]  /*8470*/  UMOV UR22, 0x0 ;  /* 0x0000000000167882 */ /* 0x000fe20000000000 */
[----:B------:R-:W-:Y:S01]  /*8480*/  UMOV UR23, 0x10000000 ;  /* 0x1000000000177882 */ /* 0x000fe20000000000 */
[----:B------:R-:W-:Y:S01]  /*8490*/  UMOV UR17, UR25 ;  /* 0x0000001900117c82 */ /* 0x000fe20008000000 */
[----:B------:R-:W-:Y:S01]  /*84a0*/  UMOV UR20, UR28 ;  /* 0x0000001c00147c82 */ /* 0x000fe20008000000 */
[----:B------:R0:W-:Y:S01]  /*84b0*/  UTMALDG.3D [UR24], [UR6], desc[UR22] ;  /* 0x00001618060075b4 */ /* 0x0001e20008011000 */
[----:B------:R-:W-:Y:S01]  /*84c0*/  UMOV UR9, UR25 ;  /* 0x0000001900097c82 */ /* 0x000fe20008000000 */
[----:B------:R-:W-:Y:S01]  /*84d0*/  UMOV UR12, UR28 ;  /* 0x0000001c000c7c82 */ /* 0x000fe20008000000 */
[----:B------:R-:W-:Y:S01]  /*84e0*/  SEL R9, RZ, 0x1, P1 ;  /* 0x00000001ff097807 */ /* 0x000fe20000800000 */
[----:B------:R-:W-:Y:S01]  /*84f0*/  VIADD R21, R21, 0x40 ;  /* 0x0000004015157836 */ /* 0x000fe20000000000 */
[----:B------:R-:W-:Y:S01]  /*8500*/  SEL R7, R7, RZ, P1 ;  /* 0x000000ff07077207 */ /* 0x000fe20000800000 */
[----:B------:R-:W-:Y:S01]  /*8510*/  VIADD R20, R20, 0x80 ;  /* 0x0000008014147836 */ /* 0x000fe20000000000 */
[----:B------:R-:W-:Y:S01]  /*8520*/  LOP3.LUT R6, R6, R9, RZ, 0x3c, !PT ;  /* 0x0000000906067212 */ /* 0x000fe200078e3cff */
[----:B------:R0:W-:Y:S01]  /*8530*/  UTMALDG.3D [UR16], [UR14], desc[UR22] ;  /* 0x000016100e0075b4 */ /* 0x0001e20008011000 */
[----:B------:R0:W-:Y:S02]  /*8540*/  UTMALDG.3D [UR8], [UR34], desc[UR22] ;  /* 0x00001608220075b4 */ /* 0x0001e40008011000 */
[----:B0-----:R-:W-:Y:S05]  /*8550*/  @P2 BRA `(.L_x_163) ;  /* 0xfffffffc00182947 */ /* 0x001fea000383ffff */
.L_x_159:
[----:B------:R-:W-:Y:S05]  /*8560*/  BSYNC B1 ;  /* 0x0000000000017941 */ /* 0x000fea0003800000 */
.L_x_158:
[----:B------:R-:W-:Y:S01]  /*8570*/  LOP3.LUT P2, RZ, R14, 0xff, RZ, 0xc0, !PT ;  /* 0x000000ff0eff7812 */ /* 0x000fe2000784c0ff */
[----:B------:R-:W-:Y:S01]  /*8580*/  IMAD.IADD R5, R16, 0x1, R5 ;  /* 0x0000000110057824 */ /* 0x000fe200078e0205 */
[----:B------:R-:W-:Y:S01]  /*8590*/  IADD3 R2, P5, R2, UR30, RZ ;  /* 0x0000001e02027c10 */ /* 0x000fe2000ffbe0ff */
[----:B------:R-:W-:Y:S01]  /*85a0*/  ULDC.64 UR6, c[0x0][0x750] ;  /* 0x0001d40000067ab9 */ /* 0x000fe20000000a00 */
[----:B------:R-:W-:Y:S01]  /*85b0*/  BSSY B1, `(.L_x_164) ;  /* 0x000006a000017945 */ /* 0x000fe20003800000 */
[----:B------:R-:W-:Y:S01]  /*85c0*/  IMAD.MOV.U32 R8, RZ, RZ, -0x1 ;  /* 0xffffffffff087424 */ /* 0x000fe200078e00ff */
[----:B------:R-:W-:Y:S01]  /*85d0*/  ISETP.GT.U32.AND P1, PT, R5, 0x7, PT ;  /* 0x000000070500780c */ /* 0x000fe20003f24070 */
[----:B------:R-:W-:Y:S01]  /*85e0*/  IMAD.MOV.U32 R9, RZ, RZ, -0x1 ;  /* 0xffffffffff097424 */ /* 0x000fe200078e00ff */
[----:B------:R-:W-:Y:S01]  /*85f0*/  SHF.R.U32.HI R0, RZ, 0x3, R5 ;  /* 0x00000003ff007819 */ /* 0x000fe20000011605 */
[----:B------:R-:W-:Y:S01]  /*8600*/  IMAD.MOV.U32 R10, RZ, RZ, -0x1 ;  /* 0xffffffffff0a7424 */ /* 0x000fe200078e00ff */
[----:B------:R-:W-:-:S02]  /*8610*/  ISETP.LT.U32.AND P1, PT, R16, 0x8, P1 ;  /* 0x000000081000780c */ /* 0x000fc40000f21070 */
[----:B------:R-:W-:Y:S01]  /*8620*/  IADD3.X R3, R3, UR13, RZ, P5, !PT ;  /* 0x0000000d03037c10 */ /* 0x000fe2000affe4ff */
[----:B------:R-:W0:Y:S01]  /*8630*/  @P2 S2R R7, SR_CgaCtaId ;  /* 0x0000000000072919 */ /* 0x000e220000008800 */
[----:B------:R-:W-:Y:S02]  /*8640*/  @P2 MOV R6, 0x400 ;  /* 0x0000040000062802 */ /* 0x000fe40000000f00 */
[----:B------:R-:W-:Y:S02]  /*8650*/  ISETP.GE.U32.AND P5, PT, R2, UR6, PT ;  /* 0x0000000602007c0c */ /* 0x000fe4000bfa6070 */
[----:B------:R-:W-:Y:S02]  /*8660*/  LOP3.LUT R0, R0, 0x1, RZ, 0xc0, !PT ;  /* 0x0000000100007812 */ /* 0x000fe400078ec0ff */
[----:B------:R-:W-:Y:S02]  /*8670*/  LOP3.LUT R5, R5, 0x7, RZ, 0xc0, !PT ;  /* 0x0000000705057812 */ /* 0x000fe400078ec0ff */
[----:B------:R-:W-:-:S02]  /*8680*/  PRMT R14, RZ, 0x7610, R14 ;  /* 0x00007610ff0e7816 */ /* 0x000fc4000000000e */
[----:B0-----:R-:W-:Y:S02]  /*8690*/  @P2 LEA R6, R7, R6, 0x18 ;  /* 0x0000000607062211 */ /* 0x001fe400078ec0ff */
[----:B------:R-:W-:Y:S02]  /*86a0*/  SEL R7, RZ, 0x1, !P1 ;  /* 0x00000001ff077807 */ /* 0x000fe40004800000 */
[----:B------:R-:W-:Y:S01]  /*86b0*/  ISETP.GE.U32.AND.EX P1, PT, R3, UR7, PT, P5 ;  /* 0x0000000703007c0c */ /* 0x000fe2000bf26150 */
[----:B------:R0:W-:Y:S01]  /*86c0*/  @P2 SYNCS.ARRIVE.TRANS64.A1T0 RZ, [R6+URZ+0x98], RZ ;  /* 0x000098ff06ff29a7 */ /* 0x0001e2000810003f */
[----:B------:R-:W-:-:S04]  /*86d0*/  ISETP.NE.U32.AND P2, PT, R0, 0x1, PT ;  /* 0x000000010000780c */ /* 0x000fc80003f45070 */
[----:B------:R-:W-:-:S04]  /*86e0*/  ISETP.GT.U32.AND P2, PT, R16, 0x7, !P2 ;  /* 0x000000071000780c */ /* 0x000fc80005744070 */
[----:B------:R-:W-:-:S04]  /*86f0*/  SEL R0, RZ, 0x1, !P2 ;  /* 0x00000001ff007807 */ /* 0x000fc80005000000 */
[----:B------:R-:W-:Y:S02]  /*8700*/  LOP3.LUT R12, R0, R12, R7, 0x96, !PT ;  /* 0x0000000c000c7212 */ /* 0x000fe400078e9607 */
[----:B------:R-:W-:Y:S01]  /*8710*/  PRMT R0, RZ, 0x7610, R0 ;  /* 0x00007610ff007816 */ /* 0x000fe20000000000 */
[----:B0-----:R-:W-:Y:S06]  /*8720*/  @P1 BRA `(.L_x_165) ;  /* 0x0000000400481947 */ /* 0x001fec0003800000 */
[----:B------:R-:W-:Y:S01]  /*8730*/  ULDC.64 UR6, c[0x0][0x728] ;  /* 0x0001ca0000067ab9 */ /* 0x000fe20000000a00 */
[----:B------:R-:W0:Y:S01]  /*8740*/  S2R R15, SR_CTAID.X ;  /* 0x00000000000f7919 */ /* 0x000e220000002500 */
[----:B------:R-:W-:Y:S01]  /*8750*/  ISETP.NE.U32.AND P1, PT, RZ, UR6, PT ;  /* 0x00000006ff007c0c */ /* 0x000fe2000bf25070 */
[----:B------:R-:W-:Y:S01]  /*8760*/  ULDC UR9, c[0x0][0x730] ;  /* 0x0001cc0000097ab9 */ /* 0x000fe20000000800 */
[----:B------:R-:W-:Y:S01]  /*8770*/  IMAD.MOV.U32 R6, RZ, RZ, R2 ;  /* 0x000000ffff067224 */ /* 0x000fe200078e0002 */
[----:B------:R-:W1:Y:S01]  /*8780*/  S2R R0, SR_CTAID.Y ;  /* 0x0000000000007919 */ /* 0x000e620000002600 */
[----:B------:R-:W-:Y:S01]  /*8790*/  ISETP.NE.AND.EX P1, PT, RZ, UR7, PT, P1 ;  /* 0x00000007ff007c0c */ /* 0x000fe2000bf25310 */
[----:B------:R-:W-:-:S12]  /*87a0*/  IMAD.MOV.U32 R7, RZ, RZ, R3 ;  /* 0x000000ffff077224 */ /* 0x000fd800078e0003 */
[----:B------:R-:W-:Y:S05]  /*87b0*/  @!P1 BRA `(.L_x_166) ;  /* 0x0000000000289947 */ /* 0x000fea0003800000 */
[----:B------:R-:W-:Y:S02]  /*87c0*/  ULDC UR8, c[0x0][0x734] ;  /* 0x0001cd0000087ab9 */ /* 0x000fe40000000800 */
[----:B------:R-:W-:-:S05]  /*87d0*/  IADD3 R11, P1, R2, UR8, RZ ;  /* 0x00000008020b7c10 */ /* 0x000fca000ff3e0ff */
[----:B------:R-:W-:-:S04]  /*87e0*/  IMAD.X R19, RZ, RZ, R3, P1 ;  /* 0x000000ffff137224 */ /* 0x000fc800008e0603 */
[----:B------:R-:W-:-:S04]  /*87f0*/  IMAD.WIDE.U32 R8, R19, UR6, RZ ;  /* 0x0000000613087c25 */ /* 0x000fc8000f8e00ff */
[----:B------:R-:W-:-:S04]  /*8800*/  IMAD.WIDE.U32 R8, P1, R11, UR7, R8 ;  /* 0x000000070b087c25 */ /* 0x000fc8000f820008 */
[----:B------:R-:W-:-:S04]  /*8810*/  IMAD.WIDE.U32 R10, R11, UR6, RZ ;  /* 0x000000060b0a7c25 */ /* 0x000fc8000f8e00ff */
[----:B------:R-:W-:Y:S01]  /*8820*/  IMAD.X R7, RZ, RZ, RZ, P1 ;  /* 0x000000ffff077224 */ /* 0x000fe200008e06ff */
[----:B------:R-:W-:Y:S01]  /*8830*/  IADD3 RZ, P1, R11, R8, RZ ;  /* 0x000000080bff7210 */ /* 0x000fe20007f3e0ff */
[----:B------:R-:W-:-:S04]  /*8840*/  IMAD.MOV.U32 R6, RZ, RZ, R9 ;  /* 0x000000ffff067224 */ /* 0x000fc800078e0009 */
[----:B------:R-:W-:-:S08]  /*8850*/  IMAD.WIDE.U32.X R6, R19, UR7, R6, P1 ;  /* 0x0000000713067c25 */ /* 0x000fd000088e0406 */
.L_x_166:
[--C-:B------:R-:W-:Y:S01]  /*8860*/  SHF.R.U64 R10, R6, UR9, R7.reuse ;  /* 0x00000009060a7c19 */ /* 0x100fe20008001207 */
[----:B------:R-:W-:Y:S01]  /*8870*/  ULDC.64 UR6, c[0x0][0x720] ;  /* 0x0001c80000067ab9 */ /* 0x000fe20000000a00 */
[----:B------:R-:W-:Y:S01]  /*8880*/  SHF.R.U32.HI R6, RZ, UR9, R7 ;  /* 0x00000009ff067c19 */ /* 0x000fe20008011607 */
[----:B------:R-:W2:Y:S01]  /*8890*/  LDC R22, c[0x0][0x144] ;  /* 0x00005100ff167b82 */ /* 0x000ea20000000800 */
[----:B------:R-:W-:Y:S01]  /*88a0*/  IADD3 R9, P1, RZ, -R10, RZ ;  /* 0x8000000aff097210 */ /* 0x000fe20007f3e0ff */
[----:B------:R-:W-:Y:S01]  /*88b0*/  ULDC.64 UR10, c[0x0][0x740] ;  /* 0x0001d000000a7ab9 */ /* 0x000fe20000000a00 */
[----:B0-----:R-:W-:Y:S01]  /*88c0*/  I2FP.F32.U32 R11, R15 ;  /* 0x0000000f000b7245 */ /* 0x001fe20000201000 */
[----:B------:R-:W-:Y:S02]  /*88d0*/  ULDC UR8, c[0x0][0x708] ;  /* 0x0001c20000087ab9 */ /* 0x000fe40000000800 */
[----:B------:R-:W-:Y:S01]  /*88e0*/  IMAD.X R6, RZ, RZ, ~R6, P1 ;  /* 0x000000ffff067224 */ /* 0x000fe200008e0e06 */
[----:B------:R-:W-:Y:S01]  /*88f0*/  ISETP.NE.U32.AND P1, PT, RZ, UR10, PT ;  /* 0x0000000aff007c0c */ /* 0x000fe2000bf25070 */
[----:B------:R-:W0:Y:S02]  /*8900*/  LDC R19, c[0x0][0x148] ;  /* 0x00005200ff137b82 */ /* 0x000e240000000800 */
[----:B------:R-:W-:Y:S01]  /*8910*/  IMAD R8, R6, UR6, RZ ;  /* 0x0000000606087c24 */ /* 0x000fe2000f8e02ff */
[----:B------:R-:W-:Y:S01]  /*8920*/  ISETP.NE.AND.EX P1, PT, RZ, UR11, PT, P1 ;  /* 0x0000000bff007c0c */ /* 0x000fe2000bf25310 */
[----:B------:R-:W-:Y:S01]  /*8930*/  IMAD.WIDE.U32 R6, R9, UR6, R2 ;  /* 0x0000000609067c25 */ /* 0x000fe2000f8e0002 */
[----:B------:R-:W-:-:S03]  /*8940*/  ULDC UR6, c[0x0][0x150] ;  /* 0x0000540000067ab9 */ /* 0x000fc60000000800 */
[----:B------:R-:W-:Y:S02]  /*8950*/  IMAD R9, R9, UR7, R8 ;  /* 0x0000000709097c24 */ /* 0x000fe4000f8e0208 */
[----:B------:R-:W-:Y:S01]  /*8960*/  FMUL R8, R11, UR6 ;  /* 0x000000060b087c20 */ /* 0x000fe20008400000 */
[----:B------:R-:W-:Y:S01]  /*8970*/  ULDC UR6, c[0x0][0x718] ;  /* 0x0001c60000067ab9 */ /* 0x000fe20000000800 */
[----:B------:R-:W-:Y:S01]  /*8980*/  ULDC UR7, c[0x0][0x154] ;  /* 0x0000550000077ab9 */ /* 0x000fe20000000800 */
[----:B------:R-:W-:-:S03]  /*8990*/  IMAD.IADD R7, R7, 0x1, R9 ;  /* 0x0000000107077824 */ /* 0x000fc600078e0209 */
[----:B------:R-:W3:Y:S02]  /*89a0*/  F2I.U32.TRUNC.NTZ R8, R8 ;  /* 0x0000000800087305 */ /* 0x000ee4000020f000 */
[----:B------:R-:W-:Y:S02]  /*89b0*/  SHF.R.U64 R11, R6, UR6, R7 ;  /* 0x00000006060b7c19 */ /* 0x000fe40008001207 */
[----:B-1----:R-:W-:-:S05]  /*89c0*/  I2FP.F32.U32 R6, R0 ;  /* 0x0000000000067245 */ /* 0x002fca0000201000 */
[----:B------:R-:W-:Y:S01]  /*89d0*/  FMUL R21, R6, UR7 ;  /* 0x0000000706157c20 */ /* 0x000fe20008400000 */
[----:B------:R-:W-:Y:S01]  /*89e0*/  SHF.R.U32.HI R6, RZ, UR6, R7 ;  /* 0x00000006ff067c19 */ /* 0x000fe20008011607 */
[----:B------:R-:W-:-:S03]  /*89f0*/  ULDC UR6, c[0x0][0x758] ;  /* 0x0001d60000067ab9 */ /* 0x000fc60000000800 */
[--C-:B------:R-:W-:Y:S01]  /*8a00*/  SHF.R.U64 R20, R11, UR8, R6.reuse ;  /* 0x000000080b147c19 */ /* 0x100fe20008001206 */
[----:B------:R-:W1:Y:S01]  /*8a10*/  F2I.U32.TRUNC.NTZ R21, R21 ;  /* 0x0000001500157305 */ /* 0x000e62000020f000 */
[----:B------:R-:W-:Y:S01]  /*8a20*/  SHF.R.U32.HI R7, RZ, UR8, R6 ;  /* 0x00000008ff077c19 */ /* 0x000fe20008011606 */
[----:B---3--:R-:W-:-:S03]  /*8a30*/  IMAD.MOV R8, RZ, RZ, -R8 ;  /* 0x000000ffff087224 */ /* 0x008fc600078e0a08 */
[----:B------:R-:W-:Y:S01]  /*8a40*/  SHF.R.U64 R18, R20, UR6, R7 ;  /* 0x0000000614127c19 */ /* 0x000fe20008001207 */
[----:B--2---:R-:W-:Y:S01]  /*8a50*/  IMAD R15, R22, R8, R15 ;  /* 0x00000008160f7224 */ /* 0x004fe200078e020f */
[----:B------:R-:W-:-:S03]  /*8a60*/  SHF.R.U32.HI R23, RZ, UR6, R7 ;  /* 0x00000006ff177c19 */ /* 0x000fc60008011607 */
[----:B------:R-:W-:Y:S02]  /*8a70*/  IMAD.MOV.U32 R6, RZ, RZ, R18 ;  /* 0x000000ffff067224 */ /* 0x000fe400078e0012 */
[----:B------:R-:W-:Y:S01]  /*8a80*/  IMAD.MOV.U32 R7, RZ, RZ, R23 ;  /* 0x000000ffff077224 */ /* 0x000fe200078e0017 */
[----:B-1----:R-:W-:Y:S06]  /*8a90*/  @!P1 BRA `(.L_x_167) ;  /* 0x0000000000289947 */ /* 0x002fec0003800000 */
[----:B------:R-:W-:Y:S02]  /*8aa0*/  ULDC UR6, c[0x0][0x74c] ;  /* 0x0001d30000067ab9 */ /* 0x000fe40000000800 */
[----:B------:R-:W-:-:S05]  /*8ab0*/  IADD3 R7, P1, R18, UR6, RZ ;  /* 0x0000000612077c10 */ /* 0x000fca000ff3e0ff */
[----:B------:R-:W-:-:S04]  /*8ac0*/  IMAD.X R23, RZ, RZ, R23, P1 ;  /* 0x000000ffff177224 */ /* 0x000fc800008e0617 */
[----:B------:R-:W-:-:S04]  /*8ad0*/  IMAD.WIDE.U32 R8, R23, UR10, RZ ;  /* 0x0000000a17087c25 */ /* 0x000fc8000f8e00ff */
[----:B------:R-:W-:-:S04]  /*8ae0*/  IMAD.WIDE.U32 R8, P1, R7, UR11, R8 ;  /* 0x0000000b07087c25 */ /* 0x000fc8000f820008 */
[----:B------:R-:W-:-:S04]  /*8af0*/  IMAD.WIDE.U32 R6, R7, UR10, RZ ;  /* 0x0000000a07067c25 */ /* 0x000fc8000f8e00ff */
[----:B------:R-:W-:Y:S01]  /*8b00*/  IMAD.MOV.U32 R6, RZ, RZ, R9 ;  /* 0x000000ffff067224 */ /* 0x000fe200078e0009 */
[----:B------:R-:W-:Y:S01]  /*8b10*/  IADD3 RZ, P2, R7, R8, RZ ;  /* 0x0000000807ff7210 */ /* 0x000fe20007f5e0ff */
[----:B------:R-:W-:-:S04]  /*8b20*/  IMAD.X R7, RZ, RZ, RZ, P1 ;  /* 0x000000ffff077224 */ /* 0x000fc800008e06ff */
[----:B------:R-:W-:-:S08]  /*8b30*/  IMAD.WIDE.U32.X R6, R23, UR11, R6, P2 ;  /* 0x0000000b17067c25 */ /* 0x000fd000090e0406 */
.L_x_167:
[----:B------:R-:W-:Y:S01]  /*8b40*/  ULDC UR6, c[0x0][0x748] ;  /* 0x0001d20000067ab9 */ /* 0x000fe20000000800 */
[----:B------:R-:W-:Y:S01]  /*8b50*/  LOP3.LUT R20, R20, UR21, RZ, 0xc0, !PT ;  /* 0x0000001514147c12 */ /* 0x000fe2000f8ec0ff */
[----:B------:R-:W-:Y:S01]  /*8b60*/  IMAD.MOV R21, RZ, RZ, -R21 ;  /* 0x000000ffff157224 */ /* 0x000fe200078e0a15 */
[----:B------:R-:W-:Y:S01]  /*8b70*/  SHF.R.U64 R7, R6, UR6, R7 ;  /* 0x0000000606077c19 */ /* 0x000fe20008001207 */
[----:B------:R-:W-:Y:S01]  /*8b80*/  ULDC UR6, c[0x0][0x738] ;  /* 0x0001ce0000067ab9 */ /* 0x000fe20000000800 */
[----:B------:R-:W-:Y:S01]  /*8b90*/  LOP3.LUT R11, R11, UR4, RZ, 0xc0, !PT ;  /* 0x000000040b0b7c12 */ /* 0x000fe2000f8ec0ff */
[----:B0-----:R-:W-:Y:S01]  /*8ba0*/  @P3 IMAD R15, R19, R21, R0 ;  /* 0x00000015130f3224 */ /* 0x001fe200078e0200 */
[----:B------:R-:W-:Y:S01]  /*8bb0*/  ULDC UR7, c[0x0][0x710] ;  /* 0x0001c40000077ab9 */ /* 0x000fe20000000800 */
[----:B------:R-:W-:Y:S02]  /*8bc0*/  IMAD.MOV R9, RZ, RZ, -R7 ;  /* 0x000000ffff097224 */ /* 0x000fe400078e0a07 */
[----:B------:R-:W-:-:S02]  /*8bd0*/  IMAD R20, R7, UR5, R20 ;  /* 0x0000000507147c24 */ /* 0x000fc4000f8e0214 */
[----:B------:R-:W-:Y:S01]  /*8be0*/  IMAD R18, R9, UR6, R18 ;  /* 0x0000000609127c24 */ /* 0x000fe2000f8e0212 */
[----:B------:R-:W-:Y:S01]  /*8bf0*/  ULDC UR6, c[0x0][0x700] ;  /* 0x0001c00000067ab9 */ /* 0x000fe20000000800 */
[----:B------:R-:W-:Y:S02]  /*8c00*/  IMAD R15, R20, UR7, R15 ;  /* 0x00000007140f7c24 */ /* 0x000fe4000f8e020f */
[----:B------:R-:W-:Y:S02]  /*8c10*/  IMAD R18, R18, UR6, R11 ;  /* 0x0000000612127c24 */ /* 0x000fe4000f8e020b */
[----:B------:R-:W-:-:S03]  /*8c20*/  IMAD.MOV.U32 R0, RZ, RZ, 0x1 ;  /* 0x00000001ff007424 */ /* 0x000fc600078e00ff */
[----:B------:R-:W-:Y:S02]  /*8c30*/  SEL R9, R18, R15, !P3 ;  /* 0x0000000f12097207 */ /* 0x000fe40005800000 */
[----:B------:R-:W-:-:S07]  /*8c40*/  SEL R8, R15, R18, !P3 ;  /* 0x000000120f087207 */ /* 0x000fce0005800000 */
.L_x_165:
[----:B------:R-:W-:Y:S05]  /*8c50*/  BSYNC B1 ;  /* 0x0000000000017941 */ /* 0x000fea0003800000 */
.L_x_164:
[----:B------:R-:W-:-:S13]  /*8c60*/  LOP3.LUT P1, RZ, R0, 0xff, RZ, 0xc0, !PT ;  /* 0x000000ff00ff7812 */ /* 0x000fda000782c0ff */
[----:B------:R-:W-:Y:S05]  /*8c70*/  @P1 BRA `(.L_x_168) ;  /* 0xfffffff400141947 */ /* 0x000fea000383ffff */
[----:B------:R-:W-:Y:S05]  /*8c80*/  BSYNC B0 ;  /* 0x0000000000007941 */ /* 0x000fea0003800000 */
.L_x_156:
[----:B------:R-:W-:-:S03]  /*8c90*/  UMOV UR6, 0xffffffff ;  /* 0xffffffff00067882 */ /* 0x000fc60000000000 */
[----:B------:R-:W-:Y:S05]  /*8ca0*/  BRA.DIV UR6, `(.L_x_169) ;  /* 0x0000000606947947 */ /* 0x000fea000b800000 */
[----:B------:R-:W-:-:S13]  /*8cb0*/  ELECT P0, URZ, PT ;  /* 0x00000000003f782f */ /* 0x000fda0003800000 */
.L_x_187:
[----:B------:R-:W-:Y:S04]  /*8cc0*/  BSSY B0, `(.L_x_170) ;  /* 0x000004f000007945 */ /* 0x000fe80003800000 */
[----:B------:R-:W-:Y:S05]  /*8cd0*/  @!P0 BRA `(.L_x_171) ;  /* 0x0000000400348947 */ /* 0x000fea0003800000 */
[----:B------:R-:W-:-:S04]  /*8ce0*/  LOP3.LUT R4, R4, 0x2, RZ, 0xfc, !PT ;  /* 0x0000000204047812 */ /* 0x000fc800078efcff */
[----:B------:R-:W-:-:S13]  /*8cf0*/  ISETP.NE.AND P0, PT, R4, 0x3, PT ;  /* 0x000000030400780c */ /* 0x000fda0003f05270 */
[----:B------:R-:W-:Y:S05]  /*8d00*/  @!P0 BRA `(.L_x_172) ;  /* 0x0000000000048947 */ /* 0x000fea0003800000 */
[----:B------:R-:W-:Y:S01]  /*8d10*/  BPT.TRAP 0x1 ;  /* 0x000000040000795c */ /* 0x000fe20000300000 */
.L_x_172:
[----:B------:R-:W0:Y:S01]  /*8d20*/  S2R R3, SR_CgaCtaId ;  /* 0x0000000000037919 */ /* 0x000e220000008800 */
[----:B------:R-:W-:Y:S02]  /*8d30*/  MOV R0, 0x400 ;  /* 0x0000040000007802 */ /* 0x000fe40000000f00 */
[----:B------:R-:W-:Y:S02]  /*8d40*/  SHF.L.U32 R2, R12, 0x1f, RZ ;  /* 0x0000001f0c027819 */ /* 0x000fe400000006ff */
[----:B0-----:R-:W-:-:S05]  /*8d50*/  LEA R0, R3, R0, 0x18 ;  /* 0x0000000003007211 */ /* 0x001fca00078ec0ff */
[----:B------:R-:W-:-:S04]  /*8d60*/  VIADD R0, R0, 0x40 ;  /* 0x0000004000007836 */ /* 0x000fc80000000000 */
[C---:B------:R-:W-:Y:S02]  /*8d70*/  IMAD R7, R5.reuse, 0x8, R0 ;  /* 0x0000000805077824 */ /* 0x040fe400078e0200 */
[----:B------:R-:W-:Y:S02]  /*8d80*/  VIADD R5, R5, 0x1 ;  /* 0x0000000105057836 */ /* 0x000fe40000000000 */
[----:B------:R-:W0:Y:S03]  /*8d90*/  SYNCS.PHASECHK.TRANS64.TRYWAIT P0, [R7+URZ], R2 ;  /* 0x00000002070075a7 */ /* 0x000e26000800017f */
[----:B------:R-:W-:-:S04]  /*8da0*/  ISETP.NE.AND P1, PT, R5, 0x8, PT ;  /* 0x000000080500780c */ /* 0x000fc80003f25270 */
[----:B------:R-:W-:Y:S02]  /*8db0*/  SEL R3, RZ, 0x1, P1 ;  /* 0x00000001ff037807 */ /* 0x000fe40000800000 */
[----:B------:R-:W-:Y:S02]  /*8dc0*/  SEL R5, R5, RZ, P1 ;  /* 0x000000ff05057207 */ /* 0x000fe40000800000 */
[----:B------:R-:W-:-:S03]  /*8dd0*/  LOP3.LUT R12, R12, R3, RZ, 0x3c, !PT ;  /* 0x000000030c0c7212 */ /* 0x000fc600078e3cff */
[----:B------:R-:W-:Y:S01]  /*8de0*/  IMAD R9, R5, 0x8, R0 ;  /* 0x0000000805097824 */ /* 0x000fe200078e0200 */
[----:B------:R-:W-:Y:S01]  /*8df0*/  SHF.L.U32 R4, R12, 0x1f, RZ ;  /* 0x0000001f0c047819 */ /* 0x000fe200000006ff */
[----:B0-----:R-:W-:Y:S06]  /*8e00*/  @!P0 BRA `(.L_x_173) ;  /* 0x0000000400608947 */ /* 0x001fec0003800000 */
.L_x_188:
[----:B------:R-:W1:Y:S01]  /*8e10*/  SYNCS.PHASECHK.TRANS64.TRYWAIT P0, [R9+URZ], R4 ;  /* 0x00000004090075a7 */ /* 0x000e62000800017f */
[----:B0-----:R-:W-:-:S05]  /*8e20*/  VIADD R2, R5, 0x1 ;  /* 0x0000000105027836 */ /* 0x001fca0000000000 */
[----:B------:R-:W-:-:S04]  /*8e30*/  ISETP.NE.AND P1, PT, R2, 0x8, PT ;  /* 0x000000080200780c */ /* 0x000fc80003f25270 */
[----:B------:R-:W-:Y:S02]  /*8e40*/  SEL R3, RZ, 0x1, P1 ;  /* 0x00000001ff037807 */ /* 0x000fe40000800000 */
[----:B------:R-:W-:Y:S02]  /*8e50*/  SEL R7, R2, RZ, P1 ;  /* 0x000000ff02077207 */ /* 0x000fe40000800000 */
[----:B------:R-:W-:-:S03]  /*8e60*/  LOP3.LUT R12, R12, R3, RZ, 0x3c, !PT ;  /* 0x000000030c0c7212 */ /* 0x000fc600078e3cff */
[----:B------:R-:W-:Y:S01]  /*8e70*/  IMAD R6, R7, 0x8, R0 ;  /* 0x0000000807067824 */ /* 0x000fe200078e0200 */
[----:B------:R-:W-:Y:S01]  /*8e80*/  SHF.L.U32 R5, R12, 0x1f, RZ ;  /* 0x0000001f0c057819 */ /* 0x000fe200000006ff */
[----:B-1----:R-:W-:Y:S06]  /*8e90*/  @!P0 BRA `(.L_x_174) ;  /* 0x0000000400508947 */ /* 0x002fec0003800000 */
.L_x_189:
[----:B------:R-:W1:Y:S01]  /*8ea0*/  SYNCS.PHASECHK.TRANS64.TRYWAIT P0, [R6+URZ], R5 ;  /* 0x00000005060075a7 */ /* 0x000e62000800017f */
[----:B------:R-:W-:-:S05]  /*8eb0*/  VIADD R2, R7, 0x1 ;  /* 0x0000000107027836 */ /* 0x000fca0000000000 */
[----:B------:R-:W-:-:S04]  /*8ec0*/  ISETP.NE.AND P1, PT, R2, 0x8, PT ;  /* 0x000000080200780c */ /* 0x000fc80003f25270 */
[----:B------:R-:W-:Y:S02]  /*8ed0*/  SEL R3, RZ, 0x1, P1 ;  /* 0x00000001ff037807 */ /* 0x000fe40000800000 */
[----:B------:R-:W-:Y:S02]  /*8ee0*/  SEL R7, R2, RZ, P1 ;  /* 0x000000ff02077207 */ /* 0x000fe40000800000 */
[----:B------:R-:W-:-:S03]  /*8ef0*/  LOP3.LUT R12, R12, R3, RZ, 0x3c, !PT ;  /* 0x000000030c0c7212 */ /* 0x000fc600078e3cff */
[----:B0-----:R-:W-:Y:S01]  /*8f00*/  IMAD R9, R7, 0x8, R0 ;  /* 0x0000000807097824 */ /* 0x001fe200078e0200 */
[----:B------:R-:W-:Y:S01]  /*8f10*/  SHF.L.U32 R4, R12, 0x1f, RZ ;  /* 0x0000001f0c047819 */ /* 0x000fe200000006ff */
[----:B-1----:R-:W-:Y:S06]  /*8f20*/  @!P0 BRA `(.L_x_175) ;  /* 0x0000000400408947 */ /* 0x002fec0003800000 */
.L_x_190:
        /* <DEDUP_REMOVED lines=9> */
.L_x_191:
        /* <DEDUP_REMOVED lines=9> */
.L_x_192:
        /* <DEDUP_REMOVED lines=9> */
.L_x_193:
[----:B------:R-:W1:Y:S01]  /*90e0*/  SYNCS.PHASECHK.TRANS64.TRYWAIT P0, [R6+URZ], R5 ;  /* 0x00000005060075a7 */ /* 0x000e62000800017f */
[----:B------:R-:W-:-:S05]  /*90f0*/  VIADD R2, R7, 0x1 ;  /* 0x0000000107027836 */ /* 0x000fca0000000000 */
[----:B------:R-:W-:-:S04]  /*9100*/  ISETP.NE.AND P1, PT, R2, 0x8, PT ;  /* 0x000000080200780c */ /* 0x000fc80003f25270 */
[----:B0-----:R-:W-:Y:S02]  /*9110*/  SEL R4, RZ, 0x1, P1 ;  /* 0x00000001ff047807 */ /* 0x001fe40000800000 */
[----:B------:R-:W-:Y:S02]  /*9120*/  SEL R3, R2, RZ, P1 ;  /* 0x000000ff02037207 */ /* 0x000fe40000800000 */
[----:B------:R-:W-:Y:S01]  /*9130*/  LOP3.LUT R4, R11, R4, RZ, 0x3c, !PT ;  /* 0x000000040b047212 */ /* 0x000fe200078e3cff */
[----:B-1----:R-:W-:Y:S06]  /*9140*/  @!P0 BRA `(.L_x_179) ;  /* 0x0000000400088947 */ /* 0x002fec0003800000 */
.L_x_194:
[----:B------:R-:W-:Y:S01]  /*9150*/  IMAD R3, R3, 0x8, R0 ;  /* 0x0000000803037824 */ /* 0x000fe200078e0200 */
[----:B------:R-:W-:-:S07]  /*9160*/  SHF.L.U32 R0, R4, 0x1f, RZ ;  /* 0x0000001f04007819 */ /* 0x000fce00000006ff */
.L_x_180:
[----:B-1----:R1:W2:Y:S02]  /*9170*/  SYNCS.PHASECHK.TRANS64.TRYWAIT P0, [R3+URZ], R0 ;  /* 0x00000000030075a7 */ /* 0x0022a4000800017f */
[----:B--2---:R-:W-:Y:S05]  /*9180*/  @!P0 NANOSLEEP.SYNCS 0x989680 ;  /* 0x009896800000895d */ /* 0x004fea0003900000 */
[----:B------:R-:W2:Y:S02]  /*9190*/  @!P0 SYNCS.PHASECHK.TRANS64 P0, [R3+URZ], R0 ;  /* 0x00000000030085a7 */ /* 0x000ea4000800007f */
[----:B--2---:R-:W-:Y:S05]  /*91a0*/  @!P0 BRA `(.L_x_180) ;  /* 0xfffffffc00f08947 */ /* 0x004fea000383ffff */
.L_x_171:
[----:B------:R-:W-:Y:S05]  /*91b0*/  BSYNC B0 ;  /* 0x0000000000007941 */ /* 0x000fea0003800000 */
.L_x_170:
[----:B------:R-:W-:Y:S05]  /*91c0*/  EXIT ;  /* 0x000000000000794d */ /* 0x000fea0003800000 */
.L_x_18:
[----:B-1----:R-:W-:-:S04]  /*91d0*/  IMAD.U32 R14, RZ, RZ, UR12 ;  /* 0x0000000cff0e7e24 */ /* 0x002fc8000f8e00ff */
[----:B------:R1:W4:Y:S03]  /*91e0*/  SYNCS.PHASECHK.TRANS64.TRYWAIT P0, [R14+URZ], R9 ;  /* 0x000000090e0075a7 */ /* 0x000326000800017f */
[----:B----4-:R-:W-:Y:S05]  /*91f0*/  @!P0 NANOSLEEP.SYNCS 0x989680 ;  /* 0x009896800000895d */ /* 0x010fea0003900000 */
[----:B------:R-:W4:Y:S02]  /*9200*/  @!P0 SYNCS.PHASECHK.TRANS64 P0, [R14+URZ], R9 ;  /* 0x000000090e0085a7 */ /* 0x000f24000800007f */
[----:B----4-:R-:W-:Y:S05]  /*9210*/  @!P0 BRA `(.L_x_18) ;  /* 0xfffffffc00ec8947 */ /* 0x010fea000383ffff */
[----:B------:R-:W-:Y:S05]  /*9220*/  BRA `(.L_x_17) ;  /* 0xffffff8400bc7947 */ /* 0x000fea000383ffff */
.L_x_157:
[----:B------:R-:W-:Y:S01]  /*9230*/  BSSY B1, `(.L_x_181) ;  /* 0x0000006000017945 */ /* 0x000fe20003800000 */
[----:B------:R-:W-:-:S07]  /*9240*/  IMAD.MOV.U32 R0, RZ, RZ, -0x1 ;  /* 0xffffffffff007424 */ /* 0x000fce00078e00ff */
[----:B------:R-:W-:Y:S05]  /*9250*/  WARPSYNC.COLLECTIVE R0, `(.L_x_182) ;  /* 0x00000000000c7348 */ /* 0x000fea0003c00000 */
[----:B------:R-:W-:Y:S02]  /*9260*/  ELECT P1, UR62, PT ;  /* 0x00000000003e782f */ /* 0x000fe40003820000 */
[----:B------:R-:W-:Y:S01]  /*9270*/  MOV R0, UR62 ;  /* 0x0000003e00007c02 */ /* 0x000fe20008000f00 */
[----:B------:R-:W-:Y:S10]  /*9280*/  ENDCOLLECTIVE ;  /* 0x000000000000791b */ /* 0x000ff40003800000 */
.L_x_182:
[----:B------:R-:W-:Y:S05]  /*9290*/  BSYNC B1 ;  /* 0x0000000000017941 */ /* 0x000fea0003800000 */
.L_x_181:
[----:B------:R-:W-:Y:S05]  /*92a0*/  BRA `(.L_x_183) ;  /* 0xffffffec00947947 */ /* 0x000fea000383ffff */
.L_x_160:
[----:B-1----:R1:W2:Y:S02]  /*92b0*/  SYNCS.PHASECHK.TRANS64.TRYWAIT P1, [R19+URZ+0x40], R8 ;  /* 0x00004008130075a7 */ /* 0x0022a4000802017f */
[----:B--2---:R-:W-:Y:S05]  /*92c0*/  @!P1 NANOSLEEP.SYNCS 0x989680 ;  /* 0x009896800000995d */ /* 0x004fea0003900000 */
[----:B------:R-:W2:Y:S02]  /*92d0*/  @!P1 SYNCS.PHASECHK.TRANS64 P1, [R19+URZ+0x40], R8 ;  /* 0x00004008130095a7 */ /* 0x000ea4000802007f */
[----:B--2---:R-:W-:Y:S05]  /*92e0*/  @!P1 BRA `(.L_x_160) ;  /* 0xfffffffc00f09947 */ /* 0x004fea000383ffff */
[----:B------:R-:W-:Y:S05]  /*92f0*/  BRA `(.L_x_184) ;  /* 0xffffffec00d07947 */ /* 0x000fea000383ffff */
.L_x_169:
[----:B------:R-:W-:Y:S01]  /*9300*/  BSSY B0, `(.L_x_185) ;  /* 0x0000006000007945 */ /* 0x000fe20003800000 */
[----:B------:R-:W-:-:S07]  /*9310*/  IMAD.MOV.U32 R0, RZ, RZ, -0x1 ;  /* 0xffffffffff007424 */ /* 0x000fce00078e00ff */
[----:B------:R-:W-:Y:S05]  /*9320*/  WARPSYNC.COLLECTIVE R0, `(.L_x_186) ;  /* 0x00000000000c7348 */ /* 0x000fea0003c00000 */
[----:B------:R-:W-:Y:S02]  /*9330*/  ELECT P1, UR62, PT ;  /* 0x00000000003e782f */ /* 0x000fe40003820000 */
[----:B------:R-:W-:Y:S01]  /*9340*/  MOV R0, UR62 ;  /* 0x0000003e00007c02 */ /* 0x000fe20008000f00 */
[----:B------:R-:W-:Y:S10]  /*9350*/  ENDCOLLECTIVE ;  /* 0x000000000000791b */ /* 0x000ff40003800000 */
.L_x_186:
[----:B------:R-:W-:Y:S05]  /*9360*/  BSYNC B0 ;  /* 0x0000000000007941 */ /* 0x000fea0003800000 */
.L_x_185:
[----:B------:R-:W-:Y:S01]  /*9370*/  PLOP3.LUT P0, PT, P1, PT, PT, 0x80, 0x0 ;  /* 0x000000000000781c */ /* 0x000fe20000f0f070 */
[----:B------:R-:W-:-:S12]  /*9380*/  BRA `(.L_x_187) ;  /* 0xfffffff8004c7947 */ /* 0x000fd8000383ffff */
.L_x_173:
[----:B0-----:R0:W1:Y:S02]  /*9390*/  SYNCS.PHASECHK.TRANS64.TRYWAIT P0, [R7+URZ], R2 ;  /* 0x00000002070075a7 */ /* 0x001064000800017f */
[----:B-1----:R-:W-:Y:S05]  /*93a0*/  @!P0 NANOSLEEP.SYNCS 0x989680 ;  /* 0x009896800000895d */ /* 0x002fea0003900000 */
[----:B------:R-:W1:Y:S02]  /*93b0*/  @!P0 SYNCS.PHASECHK.TRANS64 P0, [R7+URZ], R2 ;  /* 0x00000002070085a7 */ /* 0x000e64000800007f */
[----:B-1----:R-:W-:Y:S05]  /*93c0*/  @!P0 BRA `(.L_x_173) ;  /* 0xfffffffc00f08947 */ /* 0x002fea000383ffff */
[----:B------:R-:W-:Y:S05]  /*93d0*/  BRA `(.L_x_188) ;  /* 0xfffffff8008c7947 */ /* 0x000fea000383ffff */
.L_x_174:
[----:B0-----:R0:W1:Y:S02]  /*93e0*/  SYNCS.PHASECHK.TRANS64.TRYWAIT P0, [R9+URZ], R4 ;  /* 0x00000004090075a7 */ /* 0x001064000800017f */
[----:B-1----:R-:W-:Y:S05]  /*93f0*/  @!P0 NANOSLEEP.SYNCS 0x989680 ;  /* 0x009896800000895d */ /* 0x002fea0003900000 */
[----:B------:R-:W1:Y:S02]  /*9400*/  @!P0 SYNCS.PHASECHK.TRANS64 P0, [R9+URZ], R4 ;  /* 0x00000004090085a7 */ /* 0x000e64000800007f */
[----:B-1----:R-:W-:Y:S05]  /*9410*/  @!P0 BRA `(.L_x_174) ;  /* 0xfffffffc00f08947 */ /* 0x002fea000383ffff */
[----:B------:R-:W-:Y:S05]  /*9420*/  BRA `(.L_x_189) ;  /* 0xfffffff8009c7947 */ /* 0x000fea000383ffff */
.L_x_175:
[----:B0-----:R0:W1:Y:S02]  /*9430*/  SYNCS.PHASECHK.TRANS64.TRYWAIT P0, [R6+URZ], R5 ;  /* 0x00000005060075a7 */ /* 0x001064000800017f */
[----:B-1----:R-:W-:Y:S05]  /*9440*/  @!P0 NANOSLEEP.SYNCS 0x989680 ;  /* 0x009896800000895d */ /* 0x002fea0003900000 */
[----:B------:R-:W1:Y:S02]  /*9450*/  @!P0 SYNCS.PHASECHK.TRANS64 P0, [R6+URZ], R5 ;  /* 0x00000005060085a7 */ /* 0x000e64000800007f */
[----:B-1----:R-:W-:Y:S05]  /*9460*/  @!P0 BRA `(.L_x_175) ;  /* 0xfffffffc00f08947 */ /* 0x002fea000383ffff */
[----:B------:R-:W-:Y:S05]  /*9470*/  BRA `(.L_x_190) ;  /* 0xfffffff800ac7947 */ /* 0x000fea000383ffff */
.L_x_176:
[----:B0-----:R0:W1:Y:S02]  /*9480*/  SYNCS.PHASECHK.TRANS64.TRYWAIT P0, [R9+URZ], R4 ;  /* 0x00000004090075a7 */ /* 0x001064000800017f */
[----:B-1----:R-:W-:Y:S05]  /*9490*/  @!P0 NANOSLEEP.SYNCS 0x989680 ;  /* 0x009896800000895d */ /* 0x002fea0003900000 */
[----:B------:R-:W1:Y:S02]  /*94a0*/  @!P0 SYNCS.PHASECHK.TRANS64 P0, [R9+URZ], R4 ;  /* 0x00000004090085a7 */ /* 0x000e64000800007f */
[----:B-1----:R-:W-:Y:S05]  /*94b0*/  @!P0 BRA `(.L_x_176) ;  /* 0xfffffffc00f08947 */ /* 0x002fea000383ffff */
[----:B------:R-:W-:Y:S05]  /*94c0*/  BRA `(.L_x_191) ;  /* 0xfffffff800bc7947 */ /* 0x000fea000383ffff */
.L_x_177:
[----:B0-----:R0:W1:Y:S02]  /*94d0*/  SYNCS.PHASECHK.TRANS64.TRYWAIT P0, [R6+URZ], R5 ;  /* 0x00000005060075a7 */ /* 0x001064000800017f */
[----:B-1----:R-:W-:Y:S05]  /*94e0*/  @!P0 NANOSLEEP.SYNCS 0x989680 ;  /* 0x009896800000895d */ /* 0x002fea0003900000 */
[----:B------:R-:W1:Y:S02]  /*94f0*/  @!P0 SYNCS.PHASECHK.TRANS64 P0, [R6+URZ], R5 ;  /* 0x00000005060085a7 */ /* 0x000e64000800007f */
[----:B-1----:R-:W-:Y:S05]  /*9500*/  @!P0 BRA `(.L_x_177) ;  /* 0xfffffffc00f08947 */ /* 0x002fea000383ffff */
[----:B------:R-:W-:Y:S05]  /*9510*/  BRA `(.L_x_192) ;  /* 0xfffffff800cc7947 */ /* 0x000fea000383ffff */
.L_x_178:
[----:B0-----:R0:W1:Y:S02]  /*9520*/  SYNCS.PHASECHK.TRANS64.TRYWAIT P0, [R9+URZ], R4 ;  /* 0x00000004090075a7 */ /* 0x001064000800017f */
[----:B-1----:R-:W-:Y:S05]  /*9530*/  @!P0 NANOSLEEP.SYNCS 0x989680 ;  /* 0x009896800000895d */ /* 0x002fea0003900000 */
[----:B------:R-:W1:Y:S02]  /*9540*/  @!P0 SYNCS.PHASECHK.TRANS64 P0, [R9+URZ], R4 ;  /* 0x00000004090085a7 */ /* 0x000e64000800007f */
[----:B-1----:R-:W-:Y:S05]  /*9550*/  @!P0 BRA `(.L_x_178) ;  /* 0xfffffffc00f08947 */ /* 0x002fea000383ffff */
[----:B------:R-:W-:Y:S05]  /*9560*/  BRA `(.L_x_193) ;  /* 0xfffffff800dc7947 */ /* 0x000fea000383ffff */
.L_x_179:
[----:B0-----:R0:W1:Y:S02]  /*9570*/  SYNCS.PHASECHK.TRANS64.TRYWAIT P0, [R6+URZ], R5 ;  /* 0x00000005060075a7 */ /* 0x001064000800017f */
[----:B-1----:R-:W-:Y:S05]  /*9580*/  @!P0 NANOSLEEP.SYNCS 0x989680 ;  /* 0x009896800000895d */ /* 0x002fea0003900000 */
[----:B------:R-:W1:Y:S02]  /*9590*/  @!P0 SYNCS.PHASECHK.TRANS64 P0, [R6+URZ], R5 ;  /* 0x00000005060085a7 */ /* 0x000e64000800007f */
[----:B-1----:R-:W-:Y:S05]  /*95a0*/  @!P0 BRA `(.L_x_179) ;  /* 0xfffffffc00f08947 */ /* 0x002fea000383ffff */
[----:B------:R-:W-:Y:S05]  /*95b0*/  BRA `(.L_x_194) ;  /* 0xfffffff800e47947 */ /* 0x000fea000383ffff */
.L_x_195:
[----:B------:R-:W-:-:S00]  /*95c0*/  BRA `(.L_x_195) ;  /* 0xfffffffc00fc7947 */ /* 0x000fc0000383ffff */
[----:B------:R-:W-:-:S00]  /*95d0*/  NOP ;  /* 0x0000000000007918 */ /* 0x000fc00000000000 */
        /* <DEDUP_REMOVED lines=10> */
.L_x_196:


//--------------------- .nv.shared._ZN7cutlass13device_kernelINS_4gemm6kernel13GemmUniversalIN4cute5tupleIJiiiiEEENS1_10collective13CollectiveMmaINS1_43MainloopSm90TmaGmmaWarpSpecializedSparseFP8ILi8ENS5_IJNS4_1CILi1EEESB_SB_EEENS1_35KernelTmaWarpSpecializedCooperativeEEENS5_IJNSA_ILi128EEESF_SF_EEENS_12float_e4m3_tENS5_IJNS4_6LayoutINS5_IJiNS5_IJNSA_ILi2EEEiEEEiEEENS5_IJlNS5_IJSB_SJ_EEElEEEEENSI_INS5_IJNS5_IJNSA_ILi64EEEiEEENS5_IJSF_iEEEiEEENS5_IJNS5_IJSF_NSA_ILi8192EEEEEENS5_IJSB_lEEElEEEEEEEESH_NS5_IJlSB_lEEENS4_8TiledMMAINS4_8MMA_AtomIJNS4_4SM904GMMA6SPARSE32GMMA_64x128x64_F32E4M3E4M3_SS_TNILNS13_7ScaleInE1ELS16_1ELNS13_9SparseSelE0EEEEEENSI_INS5_IJSJ_SB_SB_EEENS5_IJSB_NSA_ILi0EEES1B_EEEEENS5_IJNS4_10UnderscoreES1E_S1E_EEEEENS4_13SM90_TMA_LOADENS4_14ComposedLayoutINS4_7SwizzleILi2ELi4ELi3EEENS4_25smem_sparse_ptr_flag_bitsILi2ELi8EEENSI_INS5_IJNS5_IJSB_NSA_ILi8EEEEEENS5_IJSJ_SP_EEEEEENS5_IJNS5_IJS1B_SF_EEESM_EEEEEEEvNS4_8identityES1H_NS1I_INS1J_ILi3ELi4ELi3EEENS4_18smem_ptr_flag_bitsILi8EEENSI_INS5_IJS1N_SF_EEENS5_IJSF_SB_EEEEEEEvS1V_EENS_8epilogue10collective6detail29Sm90TmaWarpSpecializedAdapterINS25_15DefaultEpilogueIfNS5_IJSB_llEEES29_NS24_6thread17LinearCombinationIfLi1EffLNS2A_9ScaleType4KindE0ELNS_15FloatRoundStyleE2EfEENS1_15EpilogueDefaultEEEEEvvEEEEvNT_6ParamsE --------------------------
	.section	.nv.shared._ZN7cutlass13device_kernelINS_4gemm6kernel13GemmUniversalIN4cute5tupleIJiiiiEEENS1_10collective13CollectiveMmaINS1_43MainloopSm90TmaGmmaWarpSpecializedSparseFP8ILi8ENS5_IJNS4_1CILi1EEESB_SB_EEENS1_35KernelTmaWarpSpecializedCooperativeEEENS5_IJNSA_ILi128EEESF_SF_EEENS_12float_e4m3_tENS5_IJNS4_6LayoutINS5_IJiNS5_IJNSA_ILi2EEEiEEEiEEENS5_IJlNS5_IJSB_SJ_EEElEEEEENSI_INS5_IJNS5_IJNSA_ILi64EEEiEEENS5_IJSF_iEEEiEEENS5_IJNS5_IJSF_NSA_ILi8192EEEEEENS5_IJSB_lEEElEEEEEEEESH_NS5_IJlSB_lEEENS4_8TiledMMAINS4_8MMA_AtomIJNS4_4SM904GMMA6SPARSE32GMMA_64x128x64_F32E4M3E4M3_SS_TNILNS13_7ScaleInE1ELS16_1ELNS13_9SparseSelE0EEEEEENSI_INS5_IJSJ_SB_SB_EEENS5_IJSB_NSA_ILi0EEES1B_EEEEENS5_IJNS4_10UnderscoreES1E_S1E_EEEEENS4_13SM90_TMA_LOADENS4_14ComposedLayoutINS4_7SwizzleILi2ELi4ELi3EEENS4_25smem_sparse_ptr_flag_bitsILi2ELi8EEENSI_INS5_IJNS5_IJSB_NSA_ILi8EEEEEENS5_IJSJ_SP_EEEEEENS5_IJNS5_IJS1B_SF_EEESM_EEEEEEEvNS4_8identityES1H_NS1I_INS1J_ILi3ELi4ELi3EEENS4_18smem_ptr_flag_bitsILi8EEENSI_INS5_IJS1N_SF_EEENS5_IJSF_SB_EEEEEEEvS1V_EENS_8epilogue10collective6detail29Sm90TmaWarpSpecializedAdapterINS25_15DefaultEpilogueIfNS5_IJSB_llEEES29_NS24_6thread17LinearCombinationIfLi1EffLNS2A_9ScaleType4KindE0ELNS_15FloatRoundStyleE2EfEENS1_15EpilogueDefaultEEEEEvvEEEEvNT_6ParamsE,"aw",@nobits
	.sectionflags	@""
	.align	16
	.zero		1024


//--------------------- .nv.shared.reserved.0     --------------------------
	.section	.nv.shared.reserved.0,"aw",@nobits
	.weak		__nv_reservedSMEM_offset_0_alias
	.size		__nv_reservedSMEM_offset_0_alias, 0, 0
	.other		__nv_reservedSMEM_offset_0_alias,@"STO_CUDA_RESERVED_SHARED STV_DEFAULT"
__nv_reservedSMEM_offset_0_alias:
	.zero		0


//--------------------- .nv.global                --------------------------
	.section	.nv.global,"aw",@nobits
.nv.global:
	.type		_ZN39_INTERNAL_91299a38_4_k_cu_1c35f736_38154cute1_E,@object
	.size		_ZN39_INTERNAL_91299a38_4_k_cu_1c35f736_38154cute1_E,(_ZN39_INTERNAL_91299a38_4_k_cu_1c35f736_38154cuda3std3__45__cpo6cbeginE - _ZN39_INTERNAL_91299a38_4_k_cu_1c35f736_38154cute1_E)
_ZN39_INTERNAL_91299a38_4_k_cu_1c35f736_38154cute1_E:
	.zero		1
	.type		_ZN39_INTERNAL_91299a38_4_k_cu_1c35f736_38154cuda3std3__45__cpo6cbeginE,@object
	.size		_ZN39_INTERNAL_91299a38_4_k_cu_1c35f736_38154cuda3std3__45__cpo6cbeginE,(_ZN39_INTERNAL_91299a38_4_k_cu_1c35f736_38154cuda3std3__48in_placeE - _ZN39_INTERNAL_91299a38_4_k_cu_1c35f736_38154cuda3std3__45__cpo6cbeginE)
_ZN39_INTERNAL_91299a38_4_k_cu_1c35f736_38154cuda3std3__45__cpo6cbeginE:
	.zero		1
	.type		_ZN39_INTERNAL_91299a38_4_k_cu_1c35f736_38154cuda3std3__48in_placeE,@object
	.size		_ZN39_INTERNAL_91299a38_4_k_cu_1c35f736_38154cuda3std3__48in_placeE,(_ZN39_INTERNAL_91299a38_4_k_cu_1c35f736_38154cuda3std6ranges3__45__cpo9iter_moveE - _ZN39_INTERNAL_91299a38_4_k_cu_1c35f736_38154cuda3std3__48in_placeE)
_ZN39_INTERNAL_91299a38_4_k_cu_1c35f736_38154cuda3std3__48in_placeE:
	.zero		1
	.type		_ZN39_INTERNAL_91299a38_4_k_cu_1c35f736_38154cuda3std6ranges3__45__cpo9iter_moveE,@object
	.size		_ZN39_INTERNAL_91299a38_4_k_cu_1c35f736_38154cuda3std6ranges3__45__cpo9iter_moveE,(_ZN39_INTERNAL_91299a38_4_k_cu_1c35f736_38154cuda3std3__45__cpo5beginE - _ZN39_INTERNAL_91299a38_4_k_cu_1c35f736_38154cuda3std6ranges3__45__cpo9iter_moveE)
_ZN39_INTERNAL_91299a38_4_k_cu_1c35f736_38154cuda3std6ranges3__45__cpo9iter_moveE:
	.zero		1
	.type		_ZN39_INTERNAL_91299a38_4_k_cu_1c35f736_38154cuda3std3__45__cpo5beginE,@object
	.size		_ZN39_INTERNAL_91299a38_4_k_cu_1c35f736_38154cuda3std3__45__cpo5beginE,(_ZN39_INTERNAL_91299a38_4_k_cu_1c35f736_38154cuda3std3__441_GLOBAL__N__91299a38_4_k_cu_1c35f736_38156ignoreE - _ZN39_INTERNAL_91299a38_4_k_cu_1c35f736_38154cuda3std3__45__cpo5beginE)
_ZN39_INTERNAL_91299a38_4_k_cu_1c35f736_38154cuda3std3__45__cpo5beginE:
	.zero		1
	.type		_ZN39_INTERNAL_91299a38_4_k_cu_1c35f736_38154cuda3std3__441_GLOBAL__N__91299a38_4_k_cu_1c35f736_38156ignoreE,@object
	.size		_ZN39_INTERNAL_91299a38_4_k_cu_1c35f736_38154cuda3std3__441_GLOBAL__N__91299a38_4_k_cu_1c35f736_38156ignoreE,(_ZN39_INTERNAL_91299a38_4_k_cu_1c35f736_38154cute7productE - _ZN39_INTERNAL_91299a38_4_k_cu_1c35f736_38154cuda3std3__441_GLOBAL__N__91299a38_4_k_cu_1c35f736_38156ignoreE)
_ZN39_INTERNAL_91299a38_4_k_cu_1c35f736_38154cuda3std3__441_GLOBAL__N__91299a38_4_k_cu_1c35f736_38156ignoreE:
	.zero		1
	.type		_ZN39_INTERNAL_91299a38_4_k_cu_1c35f736_38154cute7productE,@object
	.size		_ZN39_INTERNAL_91299a38_4_k_cu_1c35f736_38154cute7productE,(_ZN39_INTERNAL_91299a38_4_k_cu_1c35f736_38154cuda3std3__45__cpo3endE - _ZN39_INTERNAL_91299a38_4_k_cu_1c35f736_38154cute7productE)
_ZN39_INTERNAL_91299a38_4_k_cu_1c35f736_38154cute7productE:
	.zero		1
	.type		_ZN39_INTERNAL_91299a38_4_k_cu_1c35f736_38154cuda3std3__45__cpo3endE,@object
	.size		_ZN39_INTERNAL_91299a38_4_k_cu_1c35f736_38154cuda3std3__45__cpo3endE,(_ZN39_INTERNAL_91299a38_4_k_cu_1c35f736_38154cuda3std3__419piecewise_constructE - _ZN39_INTERNAL_91299a38_4_k_cu_1c35f736_38154cuda3std3__45__cpo3endE)
_ZN39_INTERNAL_91299a38_4_k_cu_1c35f736_38154cuda3std3__45__cpo3endE:
	.zero		1
	.type		_ZN39_INTERNAL_91299a38_4_k_cu_1c35f736_38154cuda3std3__419piecewise_constructE,@object
	.size		_ZN39_INTERNAL_91299a38_4_k_cu_1c35f736_38154cuda3std3__419piecewise_constructE,(_ZN39_INTERNAL_91299a38_4_k_cu_1c35f736_38154cuda3std3__45__cpo4cendE - _ZN39_INTERNAL_91299a38_4_k_cu_1c35f736_38154cuda3std3__419piecewise_constructE)
_ZN39_INTERNAL_91299a38_4_k_cu_1c35f736_38154cuda3std3__419piecewise_constructE:
	.zero		1
	.type		_ZN39_INTERNAL_91299a38_4_k_cu_1c35f736_38154cuda3std3__45__cpo4cendE,@object
	.size		_ZN39_INTERNAL_91299a38_4_k_cu_1c35f736_38154cuda3std3__45__cpo4cendE,(_ZN39_INTERNAL_91299a38_4_k_cu_1c35f736_38154cuda3std6ranges3__45__cpo4swapE - _ZN39_INTERNAL_91299a38_4_k_cu_1c35f736_38154cuda3std3__45__cpo4cendE)
_ZN39_INTERNAL_91299a38_4_k_cu_1c35f736_38154cuda3std3__45__cpo4cendE:
	.zero		1
	.type		_ZN39_INTERNAL_91299a38_4_k_cu_1c35f736_38154cuda3std6ranges3__45__cpo4swapE,@object
	.size		_ZN39_INTERNAL_91299a38_4_k_cu_1c35f736_38154cuda3std6ranges3__45__cpo4swapE,(.L_7 - _ZN39_INTERNAL_91299a38_4_k_cu_1c35f736_38154cuda3std6ranges3__45__cpo4swapE)
_ZN39_INTERNAL_91299a38_4_k_cu_1c35f736_38154cuda3std6ranges3__45__cpo4swapE:
	.zero		1
.L_7:


//--------------------- .nv.constant0._ZN7cutlass13device_kernelINS_4gemm6kernel13GemmUniversalIN4cute5tupleIJiiiiEEENS1_10collective13CollectiveMmaINS1_43MainloopSm90TmaGmmaWarpSpecializedSparseFP8ILi8ENS5_IJNS4_1CILi1EEESB_SB_EEENS1_35KernelTmaWarpSpecializedCooperativeEEENS5_IJNSA_ILi128EEESF_SF_EEENS_12float_e4m3_tENS5_IJNS4_6LayoutINS5_IJiNS5_IJNSA_ILi2EEEiEEEiEEENS5_IJlNS5_IJSB_SJ_EEElEEEEENSI_INS5_IJNS5_IJNSA_ILi64EEEiEEENS5_IJSF_iEEEiEEENS5_IJNS5_IJSF_NSA_ILi8192EEEEEENS5_IJSB_lEEElEEEEEEEESH_NS5_IJlSB_lEEENS4_8TiledMMAINS4_8MMA_AtomIJNS4_4SM904GMMA6SPARSE32GMMA_64x128x64_F32E4M3E4M3_SS_TNILNS13_7ScaleInE1ELS16_1ELNS13_9SparseSelE0EEEEEENSI_INS5_IJSJ_SB_SB_EEENS5_IJSB_NSA_ILi0EEES1B_EEEEENS5_IJNS4_10UnderscoreES1E_S1E_EEEEENS4_13SM90_TMA_LOADENS4_14ComposedLayoutINS4_7SwizzleILi2ELi4ELi3EEENS4_25smem_sparse_ptr_flag_bitsILi2ELi8EEENSI_INS5_IJNS5_IJSB_NSA_ILi8EEEEEENS5_IJSJ_SP_EEEEEENS5_IJNS5_IJS1B_SF_EEESM_EEEEEEEvNS4_8identityES1H_NS1I_INS1J_ILi3ELi4ELi3EEENS4_18smem_ptr_flag_bitsILi8EEENSI_INS5_IJS1N_SF_EEENS5_IJSF_SB_EEEEEEEvS1V_EENS_8epilogue10collective6detail29Sm90TmaWarpSpecializedAdapterINS25_15DefaultEpilogueIfNS5_IJSB_llEEES29_NS24_6thread17LinearCombinationIfLi1EffLNS2A_9ScaleType4KindE0ELNS_15FloatRoundStyleE2EfEENS1_15EpilogueDefaultEEEEEvvEEEEvNT_6ParamsE --------------------------
	.section	.nv.constant0._ZN7cutlass13device_kernelINS_4gemm6kernel13GemmUniversalIN4cute5tupleIJiiiiEEENS1_10collective13CollectiveMmaINS1_43MainloopSm90TmaGmmaWarpSpecializedSparseFP8ILi8ENS5_IJNS4_1CILi1EEESB_SB_EEENS1_35KernelTmaWarpSpecializedCooperativeEEENS5_IJNSA_ILi128EEESF_SF_EEENS_12float_e4m3_tENS5_IJNS4_6LayoutINS5_IJiNS5_IJNSA_ILi2EEEiEEEiEEENS5_IJlNS5_IJSB_SJ_EEElEEEEENSI_INS5_IJNS5_IJNSA_ILi64EEEiEEENS5_IJSF_iEEEiEEENS5_IJNS5_IJSF_NSA_ILi8192EEEEEENS5_IJSB_lEEElEEEEEEEESH_NS5_IJlSB_lEEENS4_8TiledMMAINS4_8MMA_AtomIJNS4_4SM904GMMA6SPARSE32GMMA_64x128x64_F32E4M3E4M3_SS_TNILNS13_7ScaleInE1ELS16_1ELNS13_9SparseSelE0EEEEEENSI_INS5_IJSJ_SB_SB_EEENS5_IJSB_NSA_ILi0EEES1B_EEEEENS5_IJNS4_10UnderscoreES1E_S1E_EEEEENS4_13SM90_TMA_LOADENS4_14ComposedLayoutINS4_7SwizzleILi2ELi4ELi3EEENS4_25smem_sparse_ptr_flag_bitsILi2ELi8EEENSI_INS5_IJNS5_IJSB_NSA_ILi8EEEEEENS5_IJSJ_SP_EEEEEENS5_IJNS5_IJS1B_SF_EEESM_EEEEEEEvNS4_8identityES1H_NS1I_INS1J_ILi3ELi4ELi3EEENS4_18smem_ptr_flag_bitsILi8EEENSI_INS5_IJS1N_SF_EEENS5_IJSF_SB_EEEEEEEvS1V_EENS_8epilogue10collective6detail29Sm90TmaWarpSpecializedAdapterINS25_15DefaultEpilogueIfNS5_IJSB_llEEES29_NS24_6thread17LinearCombinationIfLi1EffLNS2A_9ScaleType4KindE0ELNS_15FloatRoundStyleE2EfEENS1_15EpilogueDefaultEEEEEvvEEEEvNT_6ParamsE,"a",@progbits
	.sectionflags	@""
	.align	4
.nv.constant0._ZN7cutlass13device_kernelINS_4gemm6kernel13GemmUniversalIN4cute5tupleIJiiiiEEENS1_10collective13CollectiveMmaINS1_43MainloopSm90TmaGmmaWarpSpecializedSparseFP8ILi8ENS5_IJNS4_1CILi1EEESB_SB_EEENS1_35KernelTmaWarpSpecializedCooperativeEEENS5_IJNSA_ILi128EEESF_SF_EEENS_12float_e4m3_tENS5_IJNS4_6LayoutINS5_IJiNS5_IJNSA_ILi2EEEiEEEiEEENS5_IJlNS5_IJSB_SJ_EEElEEEEENSI_INS5_IJNS5_IJNSA_ILi64EEEiEEENS5_IJSF_iEEEiEEENS5_IJNS5_IJSF_NSA_ILi8192EEEEEENS5_IJSB_lEEElEEEEEEEESH_NS5_IJlSB_lEEENS4_8TiledMMAINS4_8MMA_AtomIJNS4_4SM904GMMA6SPARSE32GMMA_64x128x64_F32E4M3E4M3_SS_TNILNS13_7ScaleInE1ELS16_1ELNS13_9SparseSelE0EEEEEENSI_INS5_IJSJ_SB_SB_EEENS5_IJSB_NSA_ILi0EEES1B_EEEEENS5_IJNS4_10UnderscoreES1E_S1E_EEEEENS4_13SM90_TMA_LOADENS4_14ComposedLayoutINS4_7SwizzleILi2ELi4ELi3EEENS4_25smem_sparse_ptr_flag_bitsILi2ELi8EEENSI_INS5_IJNS5_IJSB_NSA_ILi8EEEEEENS5_IJSJ_SP_EEEEEENS5_IJNS5_IJS1B_SF_EEESM_EEEEEEEvNS4_8identityES1H_NS1I_INS1J_ILi3ELi4ELi3EEENS4_18smem_ptr_flag_bitsILi8EEENSI_INS5_IJS1N_SF_EEENS5_IJSF_SB_EEEEEEEvS1V_EENS_8epilogue10collective6detail29Sm90TmaWarpSpecializedAdapterINS25_15DefaultEpilogueIfNS5_IJSB_llEEES29_NS24_6thread17LinearCombinationIfLi1EffLNS2A_9ScaleType4KindE0ELNS_15FloatRoundStyleE2EfEENS1_15EpilogueDefaultEEEEEvvEEEEvNT_6ParamsE:
	.zero		1920


//--------------------- SYMBOLS --------------------------

	.type		.nv.reservedSmem.offset0,@object
	.size		.nv.reservedSmem.offset0,0x4
